	.target	sm_100a

	.elftype	@"ET_EXEC"


//--------------------- .note.nv.tkinfo           --------------------------
	.section	.note.nv.tkinfo,"",@"SHT_NOTE"
	.sectionflags	@"SHF_NOTE_NV_TKINFO"
	.tkinfo
        /*0018*/ 	.word	0x00000002
        /*0030*/ 	.string	""
        /*0030*/ 	.string	"ptxas"
        /*0030*/ 	.string	"Cuda compilation tools, release 13.0, V13.0.88"
        /*0030*/ 	.string	"Build cuda_13.0.r13.0/compiler.36424714_0"
        /*0030*/ 	.string	"-arch sm_100a -m 64 "



//--------------------- .note.nv.cuinfo           --------------------------
	.section	.note.nv.cuinfo,"",@"SHT_NOTE"
	.sectionflags	@"SHF_NOTE_NV_CUINFO"
        /*0018*/ 	.short	0x0002
        /*001a*/ 	.short	0x0064
        /*001c*/ 	.short	0x0082
	.zero		2


//--------------------- .nv.info                  --------------------------
	.section	.nv.info,"",@"SHT_CUDA_INFO"
	.align	4


	//----- nvinfo : EIATTR_REGCOUNT
	.align		4
        /*0000*/ 	.byte	0x04, 0x2f
        /*0002*/ 	.short	(.L_19 - .L_18)
	.align		4
.L_18:
        /*0004*/ 	.word	index@(_ZN7cutlass13device_kernelINS_4gemm6kernel13GemmUniversalIN4cute5tupleIJiiiiEEENS1_10collective13CollectiveMmaINS1_35MainloopSm100TmaUmmaWarpSpecializedILi54ELi2ELi4ENS5_IJNS4_1CILi4EEENSA_ILi2EEENSA_ILi1EEEEEEEENS5_IJNSA_ILi64EEESG_NSA_ILi32EEEEEENS_12float_e4m3_tENS5_IJlSD_lEEESJ_SK_NS4_8TiledMMAINS4_8MMA_AtomIJNS4_10MMA_TraitsINS4_19SM100_MMA_F8F6F4_SSEJSJ_SJ_fSG_SG_NS4_17integral_constantINS4_4UMMA5MajorELSR_0EEESS_NSP_INSQ_7ScaleInELST_0EEESU_EEEEEENS4_6LayoutINS5_IJSD_SD_SD_EEENS5_IJNSA_ILi0EEESZ_SZ_EEEEENS5_IJNS4_10UnderscoreES12_S12_EEEEENS4_23SM90_TMA_LOAD_MULTICASTENS4_14ComposedLayoutINS4_7SwizzleILi1ELi4ELi3EEENS4_18smem_ptr_flag_bitsILi8EEENSX_INS5_IJNSA_ILi8EEESH_EEENS5_IJSH_SD_EEEEEEEvNS4_8identityES15_S1F_vS1G_EENS_8epilogue10collective18CollectiveEpilogueINS1I_23Sm100TmaWarpSpecializedILi1ELi1ELi32ELb0ELb0EEEJSI_NS5_IJNSX_ISG_SD_EES1N_EEESJ_SK_SJ_SK_NS1I_6fusion15FusionCallbacksIS1M_NS1P_17LinearCombinationISJ_fSJ_fLNS_15FloatRoundStyleE2EEESI_S1O_JEEENS4_5SM1004TMEM4LOAD26SM100_TMEM_LOAD_16dp32b32xENS4_13SM90_TMA_LOADENS16_INS17_ILi2ELi4ELi3EEES1A_NSX_INS5_IJS1B_SG_EEENS5_IJSG_SD_EEEEEEENS4_39AutoVectorizingCopyWithAssumedAlignmentILi128EEENS4_14SM90_TMA_STOREES24_S26_S26_EEEvvEEEEvNT_6ParamsE)
        /*0008*/ 	.word	0x00000059


	//----- nvinfo : EIATTR_FRAME_SIZE
	.align		4
.L_19:
        /*000c*/ 	.byte	0x04, 0x11
        /*000e*/ 	.short	(.L_21 - .L_20)
	.align		4
.L_20:
        /*0010*/ 	.word	index@($__internal_2_$__cuda_sm10x_tcgen05_guardrail_trap_unallocated_columns_being_dealloced)
        /*0014*/ 	.word	0x00000000


	//----- nvinfo : EIATTR_FRAME_SIZE
	.align		4
.L_21:
        /*0018*/ 	.byte	0x04, 0x11
        /*001a*/ 	.short	(.L_23 - .L_22)
	.align		4
.L_22:
        /*001c*/ 	.word	index@($__internal_1_$__cuda_sm10x_tcgen05_guardrail_trap_phase_invalid_during_alloc)
        /*0020*/ 	.word	0x00000000


	//----- nvinfo : EIATTR_FRAME_SIZE
	.align		4
.L_23:
        /*0024*/ 	.byte	0x04, 0x11
        /*0026*/ 	.short	(.L_25 - .L_24)
	.align		4
.L_24:
        /*0028*/ 	.word	index@($__internal_0_$__cuda_sm10x_tcgen05_guardrail_trap_col_being_dealloced_not_returned_by_alloc)
        /*002c*/ 	.word	0x00000000


	//----- nvinfo : EIATTR_FRAME_SIZE
	.align		4
.L_25:
        /*0030*/ 	.byte	0x04, 0x11
        /*0032*/ 	.short	(.L_27 - .L_26)
	.align		4
.L_26:
        /*0034*/ 	.word	index@(_ZN7cutlass13device_kernelINS_4gemm6kernel13GemmUniversalIN4cute5tupleIJiiiiEEENS1_10collective13CollectiveMmaINS1_35MainloopSm100TmaUmmaWarpSpecializedILi54ELi2ELi4ENS5_IJNS4_1CILi4EEENSA_ILi2EEENSA_ILi1EEEEEEEENS5_IJNSA_ILi64EEESG_NSA_ILi32EEEEEENS_12float_e4m3_tENS5_IJlSD_lEEESJ_SK_NS4_8TiledMMAINS4_8MMA_AtomIJNS4_10MMA_TraitsINS4_19SM100_MMA_F8F6F4_SSEJSJ_SJ_fSG_SG_NS4_17integral_constantINS4_4UMMA5MajorELSR_0EEESS_NSP_INSQ_7ScaleInELST_0EEESU_EEEEEENS4_6LayoutINS5_IJSD_SD_SD_EEENS5_IJNSA_ILi0EEESZ_SZ_EEEEENS5_IJNS4_10UnderscoreES12_S12_EEEEENS4_23SM90_TMA_LOAD_MULTICASTENS4_14ComposedLayoutINS4_7SwizzleILi1ELi4ELi3EEENS4_18smem_ptr_flag_bitsILi8EEENSX_INS5_IJNSA_ILi8EEESH_EEENS5_IJSH_SD_EEEEEEEvNS4_8identityES15_S1F_vS1G_EENS_8epilogue10collective18CollectiveEpilogueINS1I_23Sm100TmaWarpSpecializedILi1ELi1ELi32ELb0ELb0EEEJSI_NS5_IJNSX_ISG_SD_EES1N_EEESJ_SK_SJ_SK_NS1I_6fusion15FusionCallbacksIS1M_NS1P_17LinearCombinationISJ_fSJ_fLNS_15FloatRoundStyleE2EEESI_S1O_JEEENS4_5SM1004TMEM4LOAD26SM100_TMEM_LOAD_16dp32b32xENS4_13SM90_TMA_LOADENS16_INS17_ILi2ELi4ELi3EEES1A_NSX_INS5_IJS1B_SG_EEENS5_IJSG_SD_EEEEEEENS4_39AutoVectorizingCopyWithAssumedAlignmentILi128EEENS4_14SM90_TMA_STOREES24_S26_S26_EEEvvEEEEvNT_6ParamsE)
        /*0038*/ 	.word	0x00000000


	//----- nvinfo : EIATTR_MIN_STACK_SIZE
	.align		4
.L_27:
        /*003c*/ 	.byte	0x04, 0x12
        /*003e*/ 	.short	(.L_29 - .L_28)
	.align		4
.L_28:
        /*0040*/ 	.word	index@(_ZN7cutlass13device_kernelINS_4gemm6kernel13GemmUniversalIN4cute5tupleIJiiiiEEENS1_10collective13CollectiveMmaINS1_35MainloopSm100TmaUmmaWarpSpecializedILi54ELi2ELi4ENS5_IJNS4_1CILi4EEENSA_ILi2EEENSA_ILi1EEEEEEEENS5_IJNSA_ILi64EEESG_NSA_ILi32EEEEEENS_12float_e4m3_tENS5_IJlSD_lEEESJ_SK_NS4_8TiledMMAINS4_8MMA_AtomIJNS4_10MMA_TraitsINS4_19SM100_MMA_F8F6F4_SSEJSJ_SJ_fSG_SG_NS4_17integral_constantINS4_4UMMA5MajorELSR_0EEESS_NSP_INSQ_7ScaleInELST_0EEESU_EEEEEENS4_6LayoutINS5_IJSD_SD_SD_EEENS5_IJNSA_ILi0EEESZ_SZ_EEEEENS5_IJNS4_10UnderscoreES12_S12_EEEEENS4_23SM90_TMA_LOAD_MULTICASTENS4_14ComposedLayoutINS4_7SwizzleILi1ELi4ELi3EEENS4_18smem_ptr_flag_bitsILi8EEENSX_INS5_IJNSA_ILi8EEESH_EEENS5_IJSH_SD_EEEEEEEvNS4_8identityES15_S1F_vS1G_EENS_8epilogue10collective18CollectiveEpilogueINS1I_23Sm100TmaWarpSpecializedILi1ELi1ELi32ELb0ELb0EEEJSI_NS5_IJNSX_ISG_SD_EES1N_EEESJ_SK_SJ_SK_NS1I_6fusion15FusionCallbacksIS1M_NS1P_17LinearCombinationISJ_fSJ_fLNS_15FloatRoundStyleE2EEESI_S1O_JEEENS4_5SM1004TMEM4LOAD26SM100_TMEM_LOAD_16dp32b32xENS4_13SM90_TMA_LOADENS16_INS17_ILi2ELi4ELi3EEES1A_NSX_INS5_IJS1B_SG_EEENS5_IJSG_SD_EEEEEEENS4_39AutoVectorizingCopyWithAssumedAlignmentILi128EEENS4_14SM90_TMA_STOREES24_S26_S26_EEEvvEEEEvNT_6ParamsE)
        /*0044*/ 	.word	0x00000000
.L_29:


//--------------------- .nv.compat                --------------------------
	.section	.nv.compat,"",@"SHT_CUDA_COMPAT_INFO"
	.align	4
        /*0000*/ 	.byte	0x02, 0x09, 0x01, 0x00, 0x02, 0x02, 0x02, 0x00, 0x02, 0x05, 0x05, 0x00, 0x03, 0x07, 0x01, 0x01
        /*0010*/ 	.byte	0x02, 0x03, 0x01, 0x00, 0x02, 0x06, 0x01, 0x00, 0x04, 0x0b, 0x08, 0x00, 0x09, 0x00, 0x00, 0x00
        /*0020*/ 	.byte	0x00, 0x00, 0x00, 0x00


//--------------------- .nv.info._ZN7cutlass13device_kernelINS_4gemm6kernel13GemmUniversalIN4cute5tupleIJiiiiEEENS1_10collective13CollectiveMmaINS1_35MainloopSm100TmaUmmaWarpSpecializedILi54ELi2ELi4ENS5_IJNS4_1CILi4EEENSA_ILi2EEENSA_ILi1EEEEEEEENS5_IJNSA_ILi64EEESG_NSA_ILi32EEEEEENS_12float_e4m3_tENS5_IJlSD_lEEESJ_SK_NS4_8TiledMMAINS4_8MMA_AtomIJNS4_10MMA_TraitsINS4_19SM100_MMA_F8F6F4_SSEJSJ_SJ_fSG_SG_NS4_17integral_constantINS4_4UMMA5MajorELSR_0EEESS_NSP_INSQ_7ScaleInELST_0EEESU_EEEEEENS4_6LayoutINS5_IJSD_SD_SD_EEENS5_IJNSA_ILi0EEESZ_SZ_EEEEENS5_IJNS4_10UnderscoreES12_S12_EEEEENS4_23SM90_TMA_LOAD_MULTICASTENS4_14ComposedLayoutINS4_7SwizzleILi1ELi4ELi3EEENS4_18smem_ptr_flag_bitsILi8EEENSX_INS5_IJNSA_ILi8EEESH_EEENS5_IJSH_SD_EEEEEEEvNS4_8identityES15_S1F_vS1G_EENS_8epilogue10collective18CollectiveEpilogueINS1I_23Sm100TmaWarpSpecializedILi1ELi1ELi32ELb0ELb0EEEJSI_NS5_IJNSX_ISG_SD_EES1N_EEESJ_SK_SJ_SK_NS1I_6fusion15FusionCallbacksIS1M_NS1P_17LinearCombinationISJ_fSJ_fLNS_15FloatRoundStyleE2EEESI_S1O_JEEENS4_5SM1004TMEM4LOAD26SM100_TMEM_LOAD_16dp32b32xENS4_13SM90_TMA_LOADENS16_INS17_ILi2ELi4ELi3EEES1A_NSX_INS5_IJS1B_SG_EEENS5_IJSG_SD_EEEEEEENS4_39AutoVectorizingCopyWithAssumedAlignmentILi128EEENS4_14SM90_TMA_STOREES24_S26_S26_EEEvvEEEEvNT_6ParamsE --------------------------
	.section	.nv.info._ZN7cutlass13device_kernelINS_4gemm6kernel13GemmUniversalIN4cute5tupleIJiiiiEEENS1_10collective13CollectiveMmaINS1_35MainloopSm100TmaUmmaWarpSpecializedILi54ELi2ELi4ENS5_IJNS4_1CILi4EEENSA_ILi2EEENSA_ILi1EEEEEEEENS5_IJNSA_ILi64EEESG_NSA_ILi32EEEEEENS_12float_e4m3_tENS5_IJlSD_lEEESJ_SK_NS4_8TiledMMAINS4_8MMA_AtomIJNS4_10MMA_TraitsINS4_19SM100_MMA_F8F6F4_SSEJSJ_SJ_fSG_SG_NS4_17integral_constantINS4_4UMMA5MajorELSR_0EEESS_NSP_INSQ_7ScaleInELST_0EEESU_EEEEEENS4_6LayoutINS5_IJSD_SD_SD_EEENS5_IJNSA_ILi0EEESZ_SZ_EEEEENS5_IJNS4_10UnderscoreES12_S12_EEEEENS4_23SM90_TMA_LOAD_MULTICASTENS4_14ComposedLayoutINS4_7SwizzleILi1ELi4ELi3EEENS4_18smem_ptr_flag_bitsILi8EEENSX_INS5_IJNSA_ILi8EEESH_EEENS5_IJSH_SD_EEEEEEEvNS4_8identityES15_S1F_vS1G_EENS_8epilogue10collective18CollectiveEpilogueINS1I_23Sm100TmaWarpSpecializedILi1ELi1ELi32ELb0ELb0EEEJSI_NS5_IJNSX_ISG_SD_EES1N_EEESJ_SK_SJ_SK_NS1I_6fusion15FusionCallbacksIS1M_NS1P_17LinearCombinationISJ_fSJ_fLNS_15FloatRoundStyleE2EEESI_S1O_JEEENS4_5SM1004TMEM4LOAD26SM100_TMEM_LOAD_16dp32b32xENS4_13SM90_TMA_LOADENS16_INS17_ILi2ELi4ELi3EEES1A_NSX_INS5_IJS1B_SG_EEENS5_IJSG_SD_EEEEEEENS4_39AutoVectorizingCopyWithAssumedAlignmentILi128EEENS4_14SM90_TMA_STOREES24_S26_S26_EEEvvEEEEvNT_6ParamsE,"",@"SHT_CUDA_INFO"
	.sectionflags	@""
	.align	4


	//----- nvinfo : EIATTR_CUDA_API_VERSION
	.align		4
        /*0000*/ 	.byte	0x04, 0x37
        /*0002*/ 	.short	(.L_31 - .L_30)
.L_30:
        /*0004*/ 	.word	0x00000082


	//----- nvinfo : EIATTR_KPARAM_INFO
	.align		4
.L_31:
        /*0008*/ 	.byte	0x04, 0x17
        /*000a*/ 	.short	(.L_33 - .L_32)
.L_32:
        /*000c*/ 	.word	0x00000000
        /*0010*/ 	.short	0x0000
        /*0012*/ 	.short	0x0000
        /*0014*/ 	.byte	0x00, 0xf0, 0x01, 0x20


	//----- nvinfo : EIATTR_AT_ENTRY_FRAGMENTS
	.align		4
.L_33:
        /*0018*/ 	.byte	0x04, 0x4f
        /*001a*/ 	.short	(.L_35 - .L_34)


	//   ....[0]....
.L_34:
        /*001c*/ 	.word	0x00000006


	//----- nvinfo : EIATTR_RESERVED_SMEM_USED
	.align		4
.L_35:
        /*0020*/ 	.byte	0x01, 0x41
	.zero		2


	//----- nvinfo : EIATTR_SPARSE_MMA_MASK
	.align		4
        /*0024*/ 	.byte	0x03, 0x50
        /*0026*/ 	.short	0x0000


	//----- nvinfo : EIATTR_TCGEN05_1CTA_USED
	.align		4
        /*0028*/ 	.byte	0x01, 0x51
	.zero		2


	//----- nvinfo : EIATTR_MAXREG_COUNT
	.align		4
        /*002c*/ 	.byte	0x03, 0x1b
        /*002e*/ 	.short	0x00ff


	//----- nvinfo : EIATTR_NUM_BARRIERS
	.align		4
        /*0030*/ 	.byte	0x02, 0x4c
        /*0032*/ 	.byte	0x07
	.zero		1


	//----- nvinfo : EIATTR_EXTERNS
	.align		4
        /*0034*/ 	.byte	0x04, 0x0f
        /*0036*/ 	.short	(.L_37 - .L_36)


	//   ....[0]....
	.align		4
.L_36:
        /*0038*/ 	.word	index@(__assertfail)


	//----- nvinfo : EIATTR_MERCURY_ISA_VERSION
	.align		4
.L_37:
        /*003c*/ 	.byte	0x03, 0x5f
        /*003e*/ 	.short	0x0101


	//----- nvinfo : EIATTR_INT_WARP_WIDE_INSTR_OFFSETS
	.align		4
        /*0040*/ 	.byte	0x04, 0x31
        /*0042*/ 	.short	(.L_39 - .L_38)


	//   ....[0]....
.L_38:
        /*0044*/ 	.word	0x00005fc0


	//   ....[1]....
        /*0048*/ 	.word	0x00005ff0


	//   ....[2]....
        /*004c*/ 	.word	0x00006010


	//   ....[3]....
        /*0050*/ 	.word	0x00006b40


	//   ....[4]....
        /*0054*/ 	.word	0x00006bf0


	//----- nvinfo : EIATTR_COOP_GROUP_MASK_REGIDS
	.align		4
.L_39:
        /*0058*/ 	.byte	0x04, 0x29
        /*005a*/ 	.short	(.L_41 - .L_40)


	//   ....[0]....
.L_40:
        /*005c*/ 	.word	0xffffffff


	//   ....[1]....
        /*0060*/ 	.word	0xffffffff


	//   ....[2]....
        /*0064*/ 	.word	0xffffffff


	//   ....[3]....
        /*0068*/ 	.word	0xffffffff


	//   ....[4]....
        /*006c*/ 	.word	0xffffffff


	//   ....[5]....
        /*0070*/ 	.word	0xffffffff


	//   ....[6]....
        /*0074*/ 	.word	0xffffffff


	//   ....[7]....
        /*0078*/ 	.word	0xffffffff


	//   ....[8]....
        /*007c*/ 	.word	0xffffffff


	//   ....[9]....
        /*0080*/ 	.word	0xffffffff


	//   ....[10]....
        /*0084*/ 	.word	0xffffffff


	//   ....[11]....
        /*0088*/ 	.word	0xffffffff


	//   ....[12]....
        /*008c*/ 	.word	0xffffffff


	//   ....[13]....
        /*0090*/ 	.word	0xffffffff


	//----- nvinfo : EIATTR_COOP_GROUP_INSTR_OFFSETS
	.align		4
.L_41:
        /*0094*/ 	.byte	0x04, 0x28
        /*0096*/ 	.short	(.L_43 - .L_42)


	//   ....[0]....
.L_42:
        /*0098*/ 	.word	0x00000080


	//   ....[1]....
        /*009c*/ 	.word	0x000004e0


	//   ....[2]....
        /*00a0*/ 	.word	0x00000d00


	//   ....[3]....
        /*00a4*/ 	.word	0x00000e40


	//   ....[4]....
        /*00a8*/ 	.word	0x00000f40


	//   ....[5]....
        /*00ac*/ 	.word	0x000010b0


	//   ....[6]....
        /*00b0*/ 	.word	0x00001250


	//   ....[7]....
        /*00b4*/ 	.word	0x00001400


	//   ....[8]....
        /*00b8*/ 	.word	0x00002840


	//   ....[9]....
        /*00bc*/ 	.word	0x00005300


	//   ....[10]....
        /*00c0*/ 	.word	0x00005510


	//   ....[11]....
        /*00c4*/ 	.word	0x00005540


	//   ....[12]....
        /*00c8*/ 	.word	0x00005ea0


	//   ....[13]....
        /*00cc*/ 	.word	0x000060d0


	//----- nvinfo : EIATTR_VRC_CTA_INIT_COUNT
	.align		4
.L_43:
        /*00d0*/ 	.byte	0x02, 0x4a
        /*00d2*/ 	.byte	0x80
	.zero		1


	//----- nvinfo : EIATTR_SYSCALL_OFFSETS
	.align		4
        /*00d4*/ 	.byte	0x04, 0x46
        /*00d6*/ 	.short	(.L_45 - .L_44)


	//   ....[0]....
.L_44:
        /*00d8*/ 	.word	0x00007760


	//   ....[1]....
        /*00dc*/ 	.word	0x000078a0


	//   ....[2]....
        /*00e0*/ 	.word	0x00008020


	//----- nvinfo : EIATTR_MBARRIER_INSTR_OFFSETS
	.align		4
.L_45:
        /*00e4*/ 	.byte	0x04, 0x39
        /*00e6*/ 	.short	(.L_47 - .L_46)


	//   ....[0]....
.L_46:
        /*00e8*/ 	.word	0x00000620
        /*00ec*/ 	.word	0x000000ff
        /*00f0*/ 	.word	0x00000000
        /*00f4*/ 	.short	0x0100
        /*00f6*/ 	.byte	0x04
	.zero		1


	//   ....[1]....
        /*00f8*/ 	.word	0x00000630
        /*00fc*/ 	.word	0x000000ff
        /*0100*/ 	.word	0x000001b0
        /*0104*/ 	.short	0x0100
        /*0106*/ 	.byte	0x04
	.zero		1


	//   ....[2]....
        /*0108*/ 	.word	0x00000640
        /*010c*/ 	.word	0x000000ff
        /*0110*/ 	.word	0x00000008
        /*0114*/ 	.short	0x0100
        /*0116*/ 	.byte	0x04
	.zero		1


	//   ....[3]....
        /*0118*/ 	.word	0x00000650
        /*011c*/ 	.word	0x000000ff
        /*0120*/ 	.word	0x000001b8
        /*0124*/ 	.short	0x0100
        /*0126*/ 	.byte	0x04
	.zero		1


	//   ....[4]....
        /*0128*/ 	.word	0x00000660
        /*012c*/ 	.word	0x000000ff
        /*0130*/ 	.word	0x00000010
        /*0134*/ 	.short	0x0100
        /*0136*/ 	.byte	0x04
	.zero		1


	//   ....[5]....
        /*0138*/ 	.word	0x00000670
        /*013c*/ 	.word	0x000000ff
        /*0140*/ 	.word	0x000001c0
        /*0144*/ 	.short	0x0100
        /*0146*/ 	.byte	0x04
	.zero		1


	//   ....[6]....
        /*0148*/ 	.word	0x00000680
        /*014c*/ 	.word	0x000000ff
        /*0150*/ 	.word	0x00000018
        /*0154*/ 	.short	0x0100
        /*0156*/ 	.byte	0x04
	.zero		1


	//   ....[7]....
        /*0158*/ 	.word	0x00000690
        /*015c*/ 	.word	0x000000ff
        /*0160*/ 	.word	0x000001c8
        /*0164*/ 	.short	0x0100
        /*0166*/ 	.byte	0x04
	.zero		1


	//   ....[8]....
        /*0168*/ 	.word	0x000006a0
        /*016c*/ 	.word	0x000000ff
        /*0170*/ 	.word	0x00000020
        /*0174*/ 	.short	0x0100
        /*0176*/ 	.byte	0x04
	.zero		1


	//   ....[9]....
        /*0178*/ 	.word	0x000006b0
        /*017c*/ 	.word	0x000000ff
        /*0180*/ 	.word	0x000001d0
        /*0184*/ 	.short	0x0100
        /*0186*/ 	.byte	0x04
	.zero		1


	//   ....[10]....
        /*0188*/ 	.word	0x000006c0
        /*018c*/ 	.word	0x000000ff
        /*0190*/ 	.word	0x00000028
        /*0194*/ 	.short	0x0100
        /*0196*/ 	.byte	0x04
	.zero		1


	//   ....[11]....
        /*0198*/ 	.word	0x000006d0
        /*019c*/ 	.word	0x000000ff
        /*01a0*/ 	.word	0x000001d8
        /*01a4*/ 	.short	0x0100
        /*01a6*/ 	.byte	0x04
	.zero		1


	//   ....[12]....
        /*01a8*/ 	.word	0x000006e0
        /*01ac*/ 	.word	0x000000ff
        /*01b0*/ 	.word	0x00000030
        /*01b4*/ 	.short	0x0100
        /*01b6*/ 	.byte	0x04
	.zero		1


	//   ....[13]....
        /*01b8*/ 	.word	0x000006f0
        /*01bc*/ 	.word	0x000000ff
        /*01c0*/ 	.word	0x000001e0
        /*01c4*/ 	.short	0x0100
        /*01c6*/ 	.byte	0x04
	.zero		1


	//   ....[14]....
        /*01c8*/ 	.word	0x00000700
        /*01cc*/ 	.word	0x000000ff
        /*01d0*/ 	.word	0x00000038
        /*01d4*/ 	.short	0x0100
        /*01d6*/ 	.byte	0x04
	.zero		1


	//   ....[15]....
        /*01d8*/ 	.word	0x00000710
        /*01dc*/ 	.word	0x000000ff
        /*01e0*/ 	.word	0x000001e8
        /*01e4*/ 	.short	0x0100
        /*01e6*/ 	.byte	0x04
	.zero		1


	//   ....[16]....
        /*01e8*/ 	.word	0x00000720
        /*01ec*/ 	.word	0x000000ff
        /*01f0*/ 	.word	0x00000040
        /*01f4*/ 	.short	0x0100
        /*01f6*/ 	.byte	0x04
	.zero		1


	//   ....[17]....
        /*01f8*/ 	.word	0x00000730
        /*01fc*/ 	.word	0x000000ff
        /*0200*/ 	.word	0x000001f0
        /*0204*/ 	.short	0x0100
        /*0206*/ 	.byte	0x04
	.zero		1


	//   ....[18]....
        /*0208*/ 	.word	0x00000740
        /*020c*/ 	.word	0x000000ff
        /*0210*/ 	.word	0x00000048
        /*0214*/ 	.short	0x0100
        /*0216*/ 	.byte	0x04
	.zero		1


	//   ....[19]....
        /*0218*/ 	.word	0x00000750
        /*021c*/ 	.word	0x000000ff
        /*0220*/ 	.word	0x000001f8
        /*0224*/ 	.short	0x0100
        /*0226*/ 	.byte	0x04
	.zero		1


	//   ....[20]....
        /*0228*/ 	.word	0x00000760
        /*022c*/ 	.word	0x000000ff
        /*0230*/ 	.word	0x00000050
        /*0234*/ 	.short	0x0100
        /*0236*/ 	.byte	0x04
	.zero		1


	//   ....[21]....
        /*0238*/ 	.word	0x00000770
        /*023c*/ 	.word	0x000000ff
        /*0240*/ 	.word	0x00000200
        /*0244*/ 	.short	0x0100
        /*0246*/ 	.byte	0x04
	.zero		1


	//   ....[22]....
        /*0248*/ 	.word	0x00000780
        /*024c*/ 	.word	0x000000ff
        /*0250*/ 	.word	0x00000058
        /*0254*/ 	.short	0x0100
        /*0256*/ 	.byte	0x04
	.zero		1


	//   ....[23]....
        /*0258*/ 	.word	0x00000790
        /*025c*/ 	.word	0x000000ff
        /*0260*/ 	.word	0x00000208
        /*0264*/ 	.short	0x0100
        /*0266*/ 	.byte	0x04
	.zero		1


	//   ....[24]....
        /*0268*/ 	.word	0x000007a0
        /*026c*/ 	.word	0x000000ff
        /*0270*/ 	.word	0x00000060
        /*0274*/ 	.short	0x0100
        /*0276*/ 	.byte	0x04
	.zero		1


	//   ....[25]....
        /*0278*/ 	.word	0x000007b0
        /*027c*/ 	.word	0x000000ff
        /*0280*/ 	.word	0x00000210
        /*0284*/ 	.short	0x0100
        /*0286*/ 	.byte	0x04
	.zero		1


	//   ....[26]....
        /*0288*/ 	.word	0x000007c0
        /*028c*/ 	.word	0x000000ff
        /*0290*/ 	.word	0x00000068
        /*0294*/ 	.short	0x0100
        /*0296*/ 	.byte	0x04
	.zero		1


	//   ....[27]....
        /*0298*/ 	.word	0x000007d0
        /*029c*/ 	.word	0x000000ff
        /*02a0*/ 	.word	0x00000218
        /*02a4*/ 	.short	0x0100
        /*02a6*/ 	.byte	0x04
	.zero		1


	//   ....[28]....
        /*02a8*/ 	.word	0x000007e0
        /*02ac*/ 	.word	0x000000ff
        /*02b0*/ 	.word	0x00000070
        /*02b4*/ 	.short	0x0100
        /*02b6*/ 	.byte	0x04
	.zero		1


	//   ....[29]....
        /*02b8*/ 	.word	0x000007f0
        /*02bc*/ 	.word	0x000000ff
        /*02c0*/ 	.word	0x00000220
        /*02c4*/ 	.short	0x0100
        /*02c6*/ 	.byte	0x04
	.zero		1


	//   ....[30]....
        /*02c8*/ 	.word	0x00000800
        /*02cc*/ 	.word	0x000000ff
        /*02d0*/ 	.word	0x00000078
        /*02d4*/ 	.short	0x0100
        /*02d6*/ 	.byte	0x04
	.zero		1


	//   ....[31]....
        /*02d8*/ 	.word	0x00000810
        /*02dc*/ 	.word	0x000000ff
        /*02e0*/ 	.word	0x00000228
        /*02e4*/ 	.short	0x0100
        /*02e6*/ 	.byte	0x04
	.zero		1


	//   ....[32]....
        /*02e8*/ 	.word	0x00000820
        /*02ec*/ 	.word	0x000000ff
        /*02f0*/ 	.word	0x00000080
        /*02f4*/ 	.short	0x0100
        /*02f6*/ 	.byte	0x04
	.zero		1


	//   ....[33]....
        /*02f8*/ 	.word	0x00000830
        /*02fc*/ 	.word	0x000000ff
        /*0300*/ 	.word	0x00000230
        /*0304*/ 	.short	0x0100
        /*0306*/ 	.byte	0x04
	.zero		1


	//   ....[34]....
        /*0308*/ 	.word	0x00000840
        /*030c*/ 	.word	0x000000ff
        /*0310*/ 	.word	0x00000088
        /*0314*/ 	.short	0x0100
        /*0316*/ 	.byte	0x04
	.zero		1


	//   ....[35]....
        /*0318*/ 	.word	0x00000850
        /*031c*/ 	.word	0x000000ff
        /*0320*/ 	.word	0x00000238
        /*0324*/ 	.short	0x0100
        /*0326*/ 	.byte	0x04
	.zero		1


	//   ....[36]....
        /*0328*/ 	.word	0x00000860
        /*032c*/ 	.word	0x000000ff
        /*0330*/ 	.word	0x00000090
        /*0334*/ 	.short	0x0100
        /*0336*/ 	.byte	0x04
	.zero		1


	//   ....[37]....
        /*0338*/ 	.word	0x00000870
        /*033c*/ 	.word	0x000000ff
        /*0340*/ 	.word	0x00000240
        /*0344*/ 	.short	0x0100
        /*0346*/ 	.byte	0x04
	.zero		1


	//   ....[38]....
        /*0348*/ 	.word	0x00000880
        /*034c*/ 	.word	0x000000ff
        /*0350*/ 	.word	0x00000098
        /*0354*/ 	.short	0x0100
        /*0356*/ 	.byte	0x04
	.zero		1


	//   ....[39]....
        /*0358*/ 	.word	0x00000890
        /*035c*/ 	.word	0x000000ff
        /*0360*/ 	.word	0x00000248
        /*0364*/ 	.short	0x0100
        /*0366*/ 	.byte	0x04
	.zero		1


	//   ....[40]....
        /*0368*/ 	.word	0x000008a0
        /*036c*/ 	.word	0x000000ff
        /*0370*/ 	.word	0x000000a0
        /*0374*/ 	.short	0x0100
        /*0376*/ 	.byte	0x04
	.zero		1


	//   ....[41]....
        /*0378*/ 	.word	0x000008b0
        /*037c*/ 	.word	0x000000ff
        /*0380*/ 	.word	0x00000250
        /*0384*/ 	.short	0x0100
        /*0386*/ 	.byte	0x04
	.zero		1


	//   ....[42]....
        /*0388*/ 	.word	0x000008c0
        /*038c*/ 	.word	0x000000ff
        /*0390*/ 	.word	0x000000a8
        /*0394*/ 	.short	0x0100
        /*0396*/ 	.byte	0x04
	.zero		1


	//   ....[43]....
        /*0398*/ 	.word	0x000008d0
        /*039c*/ 	.word	0x000000ff
        /*03a0*/ 	.word	0x00000258
        /*03a4*/ 	.short	0x0100
        /*03a6*/ 	.byte	0x04
	.zero		1


	//   ....[44]....
        /*03a8*/ 	.word	0x000008e0
        /*03ac*/ 	.word	0x000000ff
        /*03b0*/ 	.word	0x000000b0
        /*03b4*/ 	.short	0x0100
        /*03b6*/ 	.byte	0x04
	.zero		1


	//   ....[45]....
        /*03b8*/ 	.word	0x000008f0
        /*03bc*/ 	.word	0x000000ff
        /*03c0*/ 	.word	0x00000260
        /*03c4*/ 	.short	0x0100
        /*03c6*/ 	.byte	0x04
	.zero		1


	//   ....[46]....
        /*03c8*/ 	.word	0x00000900
        /*03cc*/ 	.word	0x000000ff
        /*03d0*/ 	.word	0x000000b8
        /*03d4*/ 	.short	0x0100
        /*03d6*/ 	.byte	0x04
	.zero		1


	//   ....[47]....
        /*03d8*/ 	.word	0x00000910
        /*03dc*/ 	.word	0x000000ff
        /*03e0*/ 	.word	0x00000268
        /*03e4*/ 	.short	0x0100
        /*03e6*/ 	.byte	0x04
	.zero		1


	//   ....[48]....
        /*03e8*/ 	.word	0x00000920
        /*03ec*/ 	.word	0x000000ff
        /*03f0*/ 	.word	0x000000c0
        /*03f4*/ 	.short	0x0100
        /*03f6*/ 	.byte	0x04
	.zero		1


	//   ....[49]....
        /*03f8*/ 	.word	0x00000930
        /*03fc*/ 	.word	0x000000ff
        /*0400*/ 	.word	0x00000270
        /*0404*/ 	.short	0x0100
        /*0406*/ 	.byte	0x04
	.zero		1


	//   ....[50]....
        /*0408*/ 	.word	0x00000940
        /*040c*/ 	.word	0x000000ff
        /*0410*/ 	.word	0x000000c8
        /*0414*/ 	.short	0x0100
        /*0416*/ 	.byte	0x04
	.zero		1


	//   ....[51]....
        /*0418*/ 	.word	0x00000950
        /*041c*/ 	.word	0x000000ff
        /*0420*/ 	.word	0x00000278
        /*0424*/ 	.short	0x0100
        /*0426*/ 	.byte	0x04
	.zero		1


	//   ....[52]....
        /*0428*/ 	.word	0x00000960
        /*042c*/ 	.word	0x000000ff
        /*0430*/ 	.word	0x000000d0
        /*0434*/ 	.short	0x0100
        /*0436*/ 	.byte	0x04
	.zero		1


	//   ....[53]....
        /*0438*/ 	.word	0x00000970
        /*043c*/ 	.word	0x000000ff
        /*0440*/ 	.word	0x00000280
        /*0444*/ 	.short	0x0100
        /*0446*/ 	.byte	0x04
	.zero		1


	//   ....[54]....
        /*0448*/ 	.word	0x00000980
        /*044c*/ 	.word	0x000000ff
        /*0450*/ 	.word	0x000000d8
        /*0454*/ 	.short	0x0100
        /*0456*/ 	.byte	0x04
	.zero		1


	//   ....[55]....
        /*0458*/ 	.word	0x00000990
        /*045c*/ 	.word	0x000000ff
        /*0460*/ 	.word	0x00000288
        /*0464*/ 	.short	0x0100
        /*0466*/ 	.byte	0x04
	.zero		1


	//   ....[56]....
        /*0468*/ 	.word	0x000009a0
        /*046c*/ 	.word	0x000000ff
        /*0470*/ 	.word	0x000000e0
        /*0474*/ 	.short	0x0100
        /*0476*/ 	.byte	0x04
	.zero		1


	//   ....[57]....
        /*0478*/ 	.word	0x000009b0
        /*047c*/ 	.word	0x000000ff
        /*0480*/ 	.word	0x00000290
        /*0484*/ 	.short	0x0100
        /*0486*/ 	.byte	0x04
	.zero		1


	//   ....[58]....
        /*0488*/ 	.word	0x000009c0
        /*048c*/ 	.word	0x000000ff
        /*0490*/ 	.word	0x000000e8
        /*0494*/ 	.short	0x0100
        /*0496*/ 	.byte	0x04
	.zero		1


	//   ....[59]....
        /*0498*/ 	.word	0x000009d0
        /*049c*/ 	.word	0x000000ff
        /*04a0*/ 	.word	0x00000298
        /*04a4*/ 	.short	0x0100
        /*04a6*/ 	.byte	0x04
	.zero		1


	//   ....[60]....
        /*04a8*/ 	.word	0x000009e0
        /*04ac*/ 	.word	0x000000ff
        /*04b0*/ 	.word	0x000000f0
        /*04b4*/ 	.short	0x0100
        /*04b6*/ 	.byte	0x04
	.zero		1


	//   ....[61]....
        /*04b8*/ 	.word	0x000009f0
        /*04bc*/ 	.word	0x000000ff
        /*04c0*/ 	.word	0x000002a0
        /*04c4*/ 	.short	0x0100
        /*04c6*/ 	.byte	0x04
	.zero		1


	//   ....[62]....
        /*04c8*/ 	.word	0x00000a00
        /*04cc*/ 	.word	0x000000ff
        /*04d0*/ 	.word	0x000000f8
        /*04d4*/ 	.short	0x0100
        /*04d6*/ 	.byte	0x04
	.zero		1


	//   ....[63]....
        /*04d8*/ 	.word	0x00000a10
        /*04dc*/ 	.word	0x000000ff
        /*04e0*/ 	.word	0x000002a8
        /*04e4*/ 	.short	0x0100
        /*04e6*/ 	.byte	0x04
	.zero		1


	//   ....[64]....
        /*04e8*/ 	.word	0x00000a20
        /*04ec*/ 	.word	0x000000ff
        /*04f0*/ 	.word	0x00000100
        /*04f4*/ 	.short	0x0100
        /*04f6*/ 	.byte	0x04
	.zero		1


	//   ....[65]....
        /*04f8*/ 	.word	0x00000a30
        /*04fc*/ 	.word	0x000000ff
        /*0500*/ 	.word	0x000002b0
        /*0504*/ 	.short	0x0100
        /*0506*/ 	.byte	0x04
	.zero		1


	//   ....[66]....
        /*0508*/ 	.word	0x00000a40
        /*050c*/ 	.word	0x000000ff
        /*0510*/ 	.word	0x00000108
        /*0514*/ 	.short	0x0100
        /*0516*/ 	.byte	0x04
	.zero		1


	//   ....[67]....
        /*0518*/ 	.word	0x00000a50
        /*051c*/ 	.word	0x000000ff
        /*0520*/ 	.word	0x000002b8
        /*0524*/ 	.short	0x0100
        /*0526*/ 	.byte	0x04
	.zero		1


	//   ....[68]....
        /*0528*/ 	.word	0x00000a60
        /*052c*/ 	.word	0x000000ff
        /*0530*/ 	.word	0x00000110
        /*0534*/ 	.short	0x0100
        /*0536*/ 	.byte	0x04
	.zero		1


	//   ....[69]....
        /*0538*/ 	.word	0x00000a70
        /*053c*/ 	.word	0x000000ff
        /*0540*/ 	.word	0x000002c0
        /*0544*/ 	.short	0x0100
        /*0546*/ 	.byte	0x04
	.zero		1


	//   ....[70]....
        /*0548*/ 	.word	0x00000a80
        /*054c*/ 	.word	0x000000ff
        /*0550*/ 	.word	0x00000118
        /*0554*/ 	.short	0x0100
        /*0556*/ 	.byte	0x04
	.zero		1


	//   ....[71]....
        /*0558*/ 	.word	0x00000a90
        /*055c*/ 	.word	0x000000ff
        /*0560*/ 	.word	0x000002c8
        /*0564*/ 	.short	0x0100
        /*0566*/ 	.byte	0x04
	.zero		1


	//   ....[72]....
        /*0568*/ 	.word	0x00000aa0
        /*056c*/ 	.word	0x000000ff
        /*0570*/ 	.word	0x00000120
        /*0574*/ 	.short	0x0100
        /*0576*/ 	.byte	0x04
	.zero		1


	//   ....[73]....
        /*0578*/ 	.word	0x00000ab0
        /*057c*/ 	.word	0x000000ff
        /*0580*/ 	.word	0x000002d0
        /*0584*/ 	.short	0x0100
        /*0586*/ 	.byte	0x04
	.zero		1


	//   ....[74]....
        /*0588*/ 	.word	0x00000ac0
        /*058c*/ 	.word	0x000000ff
        /*0590*/ 	.word	0x00000128
        /*0594*/ 	.short	0x0100
        /*0596*/ 	.byte	0x04
	.zero		1


	//   ....[75]....
        /*0598*/ 	.word	0x00000ad0
        /*059c*/ 	.word	0x000000ff
        /*05a0*/ 	.word	0x000002d8
        /*05a4*/ 	.short	0x0100
        /*05a6*/ 	.byte	0x04
	.zero		1


	//   ....[76]....
        /*05a8*/ 	.word	0x00000ae0
        /*05ac*/ 	.word	0x000000ff
        /*05b0*/ 	.word	0x00000130
        /*05b4*/ 	.short	0x0100
        /*05b6*/ 	.byte	0x04
	.zero		1


	//   ....[77]....
        /*05b8*/ 	.word	0x00000af0
        /*05bc*/ 	.word	0x000000ff
        /*05c0*/ 	.word	0x000002e0
        /*05c4*/ 	.short	0x0100
        /*05c6*/ 	.byte	0x04
	.zero		1


	//   ....[78]....
        /*05c8*/ 	.word	0x00000b00
        /*05cc*/ 	.word	0x000000ff
        /*05d0*/ 	.word	0x00000138
        /*05d4*/ 	.short	0x0100
        /*05d6*/ 	.byte	0x04
	.zero		1


	//   ....[79]....
        /*05d8*/ 	.word	0x00000b10
        /*05dc*/ 	.word	0x000000ff
        /*05e0*/ 	.word	0x000002e8
        /*05e4*/ 	.short	0x0100
        /*05e6*/ 	.byte	0x04
	.zero		1


	//   ....[80]....
        /*05e8*/ 	.word	0x00000b20
        /*05ec*/ 	.word	0x000000ff
        /*05f0*/ 	.word	0x00000140
        /*05f4*/ 	.short	0x0100
        /*05f6*/ 	.byte	0x04
	.zero		1


	//   ....[81]....
        /*05f8*/ 	.word	0x00000b30
        /*05fc*/ 	.word	0x000000ff
        /*0600*/ 	.word	0x000002f0
        /*0604*/ 	.short	0x0100
        /*0606*/ 	.byte	0x04
	.zero		1


	//   ....[82]....
        /*0608*/ 	.word	0x00000b40
        /*060c*/ 	.word	0x000000ff
        /*0610*/ 	.word	0x00000148
        /*0614*/ 	.short	0x0100
        /*0616*/ 	.byte	0x04
	.zero		1


	//   ....[83]....
        /*0618*/ 	.word	0x00000b50
        /*061c*/ 	.word	0x000000ff
        /*0620*/ 	.word	0x000002f8
        /*0624*/ 	.short	0x0100
        /*0626*/ 	.byte	0x04
	.zero		1


	//   ....[84]....
        /*0628*/ 	.word	0x00000b60
        /*062c*/ 	.word	0x000000ff
        /*0630*/ 	.word	0x00000150
        /*0634*/ 	.short	0x0100
        /*0636*/ 	.byte	0x04
	.zero		1


	//   ....[85]....
        /*0638*/ 	.word	0x00000b70
        /*063c*/ 	.word	0x000000ff
        /*0640*/ 	.word	0x00000300
        /*0644*/ 	.short	0x0100
        /*0646*/ 	.byte	0x04
	.zero		1


	//   ....[86]....
        /*0648*/ 	.word	0x00000b80
        /*064c*/ 	.word	0x000000ff
        /*0650*/ 	.word	0x00000158
        /*0654*/ 	.short	0x0100
        /*0656*/ 	.byte	0x04
	.zero		1


	//   ....[87]....
        /*0658*/ 	.word	0x00000b90
        /*065c*/ 	.word	0x000000ff
        /*0660*/ 	.word	0x00000308
        /*0664*/ 	.short	0x0100
        /*0666*/ 	.byte	0x04
	.zero		1


	//   ....[88]....
        /*0668*/ 	.word	0x00000ba0
        /*066c*/ 	.word	0x000000ff
        /*0670*/ 	.word	0x00000160
        /*0674*/ 	.short	0x0100
        /*0676*/ 	.byte	0x04
	.zero		1


	//   ....[89]....
        /*0678*/ 	.word	0x00000bb0
        /*067c*/ 	.word	0x000000ff
        /*0680*/ 	.word	0x00000310
        /*0684*/ 	.short	0x0100
        /*0686*/ 	.byte	0x04
	.zero		1


	//   ....[90]....
        /*0688*/ 	.word	0x00000bc0
        /*068c*/ 	.word	0x000000ff
        /*0690*/ 	.word	0x00000168
        /*0694*/ 	.short	0x0100
        /*0696*/ 	.byte	0x04
	.zero		1


	//   ....[91]....
        /*0698*/ 	.word	0x00000bd0
        /*069c*/ 	.word	0x000000ff
        /*06a0*/ 	.word	0x00000318
        /*06a4*/ 	.short	0x0100
        /*06a6*/ 	.byte	0x04
	.zero		1


	//   ....[92]....
        /*06a8*/ 	.word	0x00000be0
        /*06ac*/ 	.word	0x000000ff
        /*06b0*/ 	.word	0x00000170
        /*06b4*/ 	.short	0x0100
        /*06b6*/ 	.byte	0x04
	.zero		1


	//   ....[93]....
        /*06b8*/ 	.word	0x00000bf0
        /*06bc*/ 	.word	0x000000ff
        /*06c0*/ 	.word	0x00000320
        /*06c4*/ 	.short	0x0100
        /*06c6*/ 	.byte	0x04
	.zero		1


	//   ....[94]....
        /*06c8*/ 	.word	0x00000c00
        /*06cc*/ 	.word	0x000000ff
        /*06d0*/ 	.word	0x00000178
        /*06d4*/ 	.short	0x0100
        /*06d6*/ 	.byte	0x04
	.zero		1


	//   ....[95]....
        /*06d8*/ 	.word	0x00000c10
        /*06dc*/ 	.word	0x000000ff
        /*06e0*/ 	.word	0x00000328
        /*06e4*/ 	.short	0x0100
        /*06e6*/ 	.byte	0x04
	.zero		1


	//   ....[96]....
        /*06e8*/ 	.word	0x00000c20
        /*06ec*/ 	.word	0x000000ff
        /*06f0*/ 	.word	0x00000180
        /*06f4*/ 	.short	0x0100
        /*06f6*/ 	.byte	0x04
	.zero		1


	//   ....[97]....
        /*06f8*/ 	.word	0x00000c30
        /*06fc*/ 	.word	0x000000ff
        /*0700*/ 	.word	0x00000330
        /*0704*/ 	.short	0x0100
        /*0706*/ 	.byte	0x04
	.zero		1


	//   ....[98]....
        /*0708*/ 	.word	0x00000c40
        /*070c*/ 	.word	0x000000ff
        /*0710*/ 	.word	0x00000188
        /*0714*/ 	.short	0x0100
        /*0716*/ 	.byte	0x04
	.zero		1


	//   ....[99]....
        /*0718*/ 	.word	0x00000c50
        /*071c*/ 	.word	0x000000ff
        /*0720*/ 	.word	0x00000338
        /*0724*/ 	.short	0x0100
        /*0726*/ 	.byte	0x04
	.zero		1


	//   ....[100]....
        /*0728*/ 	.word	0x00000c60
        /*072c*/ 	.word	0x000000ff
        /*0730*/ 	.word	0x00000190
        /*0734*/ 	.short	0x0100
        /*0736*/ 	.byte	0x04
	.zero		1


	//   ....[101]....
        /*0738*/ 	.word	0x00000c70
        /*073c*/ 	.word	0x000000ff
        /*0740*/ 	.word	0x00000340
        /*0744*/ 	.short	0x0100
        /*0746*/ 	.byte	0x04
	.zero		1


	//   ....[102]....
        /*0748*/ 	.word	0x00000c80
        /*074c*/ 	.word	0x000000ff
        /*0750*/ 	.word	0x00000198
        /*0754*/ 	.short	0x0100
        /*0756*/ 	.byte	0x04
	.zero		1


	//   ....[103]....
        /*0758*/ 	.word	0x00000c90
        /*075c*/ 	.word	0x000000ff
        /*0760*/ 	.word	0x00000348
        /*0764*/ 	.short	0x0100
        /*0766*/ 	.byte	0x04
	.zero		1


	//   ....[104]....
        /*0768*/ 	.word	0x00000ca0
        /*076c*/ 	.word	0x000000ff
        /*0770*/ 	.word	0x000001a0
        /*0774*/ 	.short	0x0100
        /*0776*/ 	.byte	0x04
	.zero		1


	//   ....[105]....
        /*0778*/ 	.word	0x00000cb0
        /*077c*/ 	.word	0x000000ff
        /*0780*/ 	.word	0x00000350
        /*0784*/ 	.short	0x0100
        /*0786*/ 	.byte	0x04
	.zero		1


	//   ....[106]....
        /*0788*/ 	.word	0x00000cc0
        /*078c*/ 	.word	0x000000ff
        /*0790*/ 	.word	0x000001a8
        /*0794*/ 	.short	0x0100
        /*0796*/ 	.byte	0x04
	.zero		1


	//   ....[107]....
        /*0798*/ 	.word	0x00000cd0
        /*079c*/ 	.word	0x000000ff
        /*07a0*/ 	.word	0x00000358
        /*07a4*/ 	.short	0x0100
        /*07a6*/ 	.byte	0x04
	.zero		1


	//   ....[108]....
        /*07a8*/ 	.word	0x00000e10
        /*07ac*/ 	.word	0x000000ff
        /*07b0*/ 	.word	0x00000360
        /*07b4*/ 	.short	0x0100
        /*07b6*/ 	.byte	0x04
	.zero		1


	//   ....[109]....
        /*07b8*/ 	.word	0x00000e20
        /*07bc*/ 	.word	0x000000ff
        /*07c0*/ 	.word	0x00000368
        /*07c4*/ 	.short	0x0100
        /*07c6*/ 	.byte	0x04
	.zero		1


	//   ....[110]....
        /*07c8*/ 	.word	0x00000f10
        /*07cc*/ 	.word	0x000000ff
        /*07d0*/ 	.word	0x00000370
        /*07d4*/ 	.short	0x0100
        /*07d6*/ 	.byte	0x06
	.zero		1


	//   ....[111]....
        /*07d8*/ 	.word	0x00000f20
        /*07dc*/ 	.word	0x000000ff
        /*07e0*/ 	.word	0x00000378
        /*07e4*/ 	.short	0x0100
        /*07e6*/ 	.byte	0x06
	.zero		1


	//   ....[112]....
        /*07e8*/ 	.word	0x00001060
        /*07ec*/ 	.word	0x000000ff
        /*07f0*/ 	.word	0x00000380
        /*07f4*/ 	.short	0x0100
        /*07f6*/ 	.byte	0x06
	.zero		1


	//   ....[113]....
        /*07f8*/ 	.word	0x00001070
        /*07fc*/ 	.word	0x000000ff
        /*0800*/ 	.word	0x00000390
        /*0804*/ 	.short	0x0100
        /*0806*/ 	.byte	0x06
	.zero		1


	//   ....[114]....
        /*0808*/ 	.word	0x00001080
        /*080c*/ 	.word	0x000000ff
        /*0810*/ 	.word	0x00000388
        /*0814*/ 	.short	0x0100
        /*0816*/ 	.byte	0x06
	.zero		1


	//   ....[115]....
        /*0818*/ 	.word	0x00001090
        /*081c*/ 	.word	0x000000ff
        /*0820*/ 	.word	0x00000398
        /*0824*/ 	.short	0x0100
        /*0826*/ 	.byte	0x06
	.zero		1


	//   ....[116]....
        /*0828*/ 	.word	0x000011c0
        /*082c*/ 	.word	0x000000ff
        /*0830*/ 	.word	0x000003a0
        /*0834*/ 	.short	0x0100
        /*0836*/ 	.byte	0x04
	.zero		1


	//   ....[117]....
        /*0838*/ 	.word	0x000011d0
        /*083c*/ 	.word	0x000000ff
        /*0840*/ 	.word	0x000003c0
        /*0844*/ 	.short	0x0100
        /*0846*/ 	.byte	0x04
	.zero		1


	//   ....[118]....
        /*0848*/ 	.word	0x000011e0
        /*084c*/ 	.word	0x000000ff
        /*0850*/ 	.word	0x000003a8
        /*0854*/ 	.short	0x0100
        /*0856*/ 	.byte	0x04
	.zero		1


	//   ....[119]....
        /*0858*/ 	.word	0x000011f0
        /*085c*/ 	.word	0x000000ff
        /*0860*/ 	.word	0x000003c8
        /*0864*/ 	.short	0x0100
        /*0866*/ 	.byte	0x04
	.zero		1


	//   ....[120]....
        /*0868*/ 	.word	0x00001200
        /*086c*/ 	.word	0x000000ff
        /*0870*/ 	.word	0x000003b0
        /*0874*/ 	.short	0x0100
        /*0876*/ 	.byte	0x04
	.zero		1


	//   ....[121]....
        /*0878*/ 	.word	0x00001210
        /*087c*/ 	.word	0x000000ff
        /*0880*/ 	.word	0x000003d0
        /*0884*/ 	.short	0x0100
        /*0886*/ 	.byte	0x04
	.zero		1


	//   ....[122]....
        /*0888*/ 	.word	0x00001220
        /*088c*/ 	.word	0x000000ff
        /*0890*/ 	.word	0x000003b8
        /*0894*/ 	.short	0x0100
        /*0896*/ 	.byte	0x04
	.zero		1


	//   ....[123]....
        /*0898*/ 	.word	0x00001230
        /*089c*/ 	.word	0x000000ff
        /*08a0*/ 	.word	0x000003d8
        /*08a4*/ 	.short	0x0100
        /*08a6*/ 	.byte	0x04
	.zero		1


	//   ....[124]....
        /*08a8*/ 	.word	0x00001320
        /*08ac*/ 	.word	0x000000ff
        /*08b0*/ 	.word	0x000003e0
        /*08b4*/ 	.short	0x0100
        /*08b6*/ 	.byte	0x04
	.zero		1


	//   ....[125]....
        /*08b8*/ 	.word	0x00001330
        /*08bc*/ 	.word	0x000000ff
        /*08c0*/ 	.word	0x000003f0
        /*08c4*/ 	.short	0x0100
        /*08c6*/ 	.byte	0x04
	.zero		1


	//   ....[126]....
        /*08c8*/ 	.word	0x00001340
        /*08cc*/ 	.word	0x000000ff
        /*08d0*/ 	.word	0x000003e8
        /*08d4*/ 	.short	0x0100
        /*08d6*/ 	.byte	0x04
	.zero		1


	//   ....[127]....
        /*08d8*/ 	.word	0x00001350
        /*08dc*/ 	.word	0x000000ff
        /*08e0*/ 	.word	0x000003f8
        /*08e4*/ 	.short	0x0100
        /*08e6*/ 	.byte	0x04
	.zero		1


	//   ....[128]....
        /*08e8*/ 	.word	0x00002070
        /*08ec*/ 	.word	0x00000000
        /*08f0*/ 	.word	0x000003f0
        /*08f4*/ 	.short	0x010a
        /*08f6*/ 	.byte	0xff
	.zero		1


	//   ....[129]....
        /*08f8*/ 	.word	0x000020a0
        /*08fc*/ 	.word	0x00000000
        /*0900*/ 	.word	0x000003e0
        /*0904*/ 	.short	0x0101
        /*0906*/ 	.byte	0xff
	.zero		1


	//   ....[130]....
        /*0908*/ 	.word	0x00002180
        /*090c*/ 	.word	0x000000ff
        /*0910*/ 	.word	0x000001b0
        /*0914*/ 	.short	0x010a
        /*0916*/ 	.byte	0x04
	.zero		1


	//   ....[131]....
        /*0918*/ 	.word	0x00002200
        /*091c*/ 	.word	0x000000ff
        /*0920*/ 	.word	0x000001b0
        /*0924*/ 	.short	0x010a
        /*0926*/ 	.byte	0x21
	.zero		1


	//   ....[132]....
        /*0928*/ 	.word	0x00002390
        /*092c*/ 	.word	0x000000ff
        /*0930*/ 	.word	0x000001b0
        /*0934*/ 	.short	0x010a
        /*0936*/ 	.byte	0x08
	.zero		1


	//   ....[133]....
        /*0938*/ 	.word	0x000024d0
        /*093c*/ 	.word	0x000000ff
        /*0940*/ 	.word	0x00000378
        /*0944*/ 	.short	0x0101
        /*0946*/ 	.byte	0x06
	.zero		1


	//   ....[134]....
        /*0948*/ 	.word	0x000024f0
        /*094c*/ 	.word	0x000000ff
        /*0950*/ 	.word	0x000001b0
        /*0954*/ 	.short	0x010a
        /*0956*/ 	.byte	0x04
	.zero		1


	//   ....[135]....
        /*0958*/ 	.word	0x00002570
        /*095c*/ 	.word	0x000000ff
        /*0960*/ 	.word	0x000001b0
        /*0964*/ 	.short	0x010a
        /*0966*/ 	.byte	0x11
	.zero		1


	//   ....[136]....
        /*0968*/ 	.word	0x00002700
        /*096c*/ 	.word	0x000000ff
        /*0970*/ 	.word	0x000001b0
        /*0974*/ 	.short	0x010a
        /*0976*/ 	.byte	0x07
	.zero		1


	//   ....[137]....
        /*0978*/ 	.word	0x00002870
        /*097c*/ 	.word	0x00000003
        /*0980*/ 	.word	0x00000380
        /*0984*/ 	.short	0x010a
        /*0986*/ 	.byte	0xff
	.zero		1


	//   ....[138]....
        /*0988*/ 	.word	0x000029c0
        /*098c*/ 	.word	0x00000000
        /*0990*/ 	.word	0x00000000
        /*0994*/ 	.short	0x0101
        /*0996*/ 	.byte	0xff
	.zero		1


	//   ....[139]....
        /*0998*/ 	.word	0x00002f60
        /*099c*/ 	.word	0x000000ff
        /*09a0*/ 	.word	0x00000000
        /*09a4*/ 	.short	0x010a
        /*09a6*/ 	.byte	0x04
	.zero		1


	//   ....[140]....
        /*09a8*/ 	.word	0x00002ff0
        /*09ac*/ 	.word	0x000000ff
        /*09b0*/ 	.word	0x00000000
        /*09b4*/ 	.short	0x010a
        /*09b6*/ 	.byte	0x05
	.zero		1


	//   ....[141]....
        /*09b8*/ 	.word	0x00003080
        /*09bc*/ 	.word	0x000000ff
        /*09c0*/ 	.word	0x00000000
        /*09c4*/ 	.short	0x010a
        /*09c6*/ 	.byte	0x05
	.zero		1


	//   ....[142]....
        /*09c8*/ 	.word	0x00003110
        /*09cc*/ 	.word	0x000000ff
        /*09d0*/ 	.word	0x00000000
        /*09d4*/ 	.short	0x010a
        /*09d6*/ 	.byte	0x05
	.zero		1


	//   ....[143]....
        /*09d8*/ 	.word	0x000031a0
        /*09dc*/ 	.word	0x000000ff
        /*09e0*/ 	.word	0x00000000
        /*09e4*/ 	.short	0x010a
        /*09e6*/ 	.byte	0x05
	.zero		1


	//   ....[144]....
        /*09e8*/ 	.word	0x00003230
        /*09ec*/ 	.word	0x000000ff
        /*09f0*/ 	.word	0x00000000
        /*09f4*/ 	.short	0x010a
        /*09f6*/ 	.byte	0x05
	.zero		1


	//   ....[145]....
        /*09f8*/ 	.word	0x000032c0
        /*09fc*/ 	.word	0x000000ff
        /*0a00*/ 	.word	0x00000000
        /*0a04*/ 	.short	0x010a
        /*0a06*/ 	.byte	0x05
	.zero		1


	//   ....[146]....
        /*0a08*/ 	.word	0x00003350
        /*0a0c*/ 	.word	0x000000ff
        /*0a10*/ 	.word	0x00000000
        /*0a14*/ 	.short	0x010a
        /*0a16*/ 	.byte	0x05
	.zero		1


	//   ....[147]....
        /*0a18*/ 	.word	0x000033e0
        /*0a1c*/ 	.word	0x000000ff
        /*0a20*/ 	.word	0x00000000
        /*0a24*/ 	.short	0x010a
        /*0a26*/ 	.byte	0x05
	.zero		1


	//   ....[148]....
        /*0a28*/ 	.word	0x00003470
        /*0a2c*/ 	.word	0x000000ff
        /*0a30*/ 	.word	0x00000000
        /*0a34*/ 	.short	0x010a
        /*0a36*/ 	.byte	0x05
	.zero		1


	//   ....[149]....
        /*0a38*/ 	.word	0x00003500
        /*0a3c*/ 	.word	0x000000ff
        /*0a40*/ 	.word	0x00000000
        /*0a44*/ 	.short	0x010a
        /*0a46*/ 	.byte	0x05
	.zero		1


	//   ....[150]....
        /*0a48*/ 	.word	0x00003590
        /*0a4c*/ 	.word	0x000000ff
        /*0a50*/ 	.word	0x00000000
        /*0a54*/ 	.short	0x010a
        /*0a56*/ 	.byte	0x05
	.zero		1


	//   ....[151]....
        /*0a58*/ 	.word	0x00003620
        /*0a5c*/ 	.word	0x000000ff
        /*0a60*/ 	.word	0x00000000
        /*0a64*/ 	.short	0x010a
        /*0a66*/ 	.byte	0x05
	.zero		1


	//   ....[152]....
        /*0a68*/ 	.word	0x000036b0
        /*0a6c*/ 	.word	0x000000ff
        /*0a70*/ 	.word	0x00000000
        /*0a74*/ 	.short	0x010a
        /*0a76*/ 	.byte	0x05
	.zero		1


	//   ....[153]....
        /*0a78*/ 	.word	0x00003740
        /*0a7c*/ 	.word	0x000000ff
        /*0a80*/ 	.word	0x00000000
        /*0a84*/ 	.short	0x010a
        /*0a86*/ 	.byte	0x05
	.zero		1


	//   ....[154]....
        /*0a88*/ 	.word	0x000037d0
        /*0a8c*/ 	.word	0x000000ff
        /*0a90*/ 	.word	0x00000000
        /*0a94*/ 	.short	0x010a
        /*0a96*/ 	.byte	0x05
	.zero		1


	//   ....[155]....
        /*0a98*/ 	.word	0x00003860
        /*0a9c*/ 	.word	0x000000ff
        /*0aa0*/ 	.word	0x00000000
        /*0aa4*/ 	.short	0x010a
        /*0aa6*/ 	.byte	0x05
	.zero		1


	//   ....[156]....
        /*0aa8*/ 	.word	0x000038f0
        /*0aac*/ 	.word	0x000000ff
        /*0ab0*/ 	.word	0x00000000
        /*0ab4*/ 	.short	0x010a
        /*0ab6*/ 	.byte	0x05
	.zero		1


	//   ....[157]....
        /*0ab8*/ 	.word	0x00003980
        /*0abc*/ 	.word	0x000000ff
        /*0ac0*/ 	.word	0x00000000
        /*0ac4*/ 	.short	0x010a
        /*0ac6*/ 	.byte	0x05
	.zero		1


	//   ....[158]....
        /*0ac8*/ 	.word	0x00003a10
        /*0acc*/ 	.word	0x000000ff
        /*0ad0*/ 	.word	0x00000000
        /*0ad4*/ 	.short	0x010a
        /*0ad6*/ 	.byte	0x05
	.zero		1


	//   ....[159]....
        /*0ad8*/ 	.word	0x00003aa0
        /*0adc*/ 	.word	0x000000ff
        /*0ae0*/ 	.word	0x00000000
        /*0ae4*/ 	.short	0x010a
        /*0ae6*/ 	.byte	0x05
	.zero		1


	//   ....[160]....
        /*0ae8*/ 	.word	0x00003b30
        /*0aec*/ 	.word	0x000000ff
        /*0af0*/ 	.word	0x00000000
        /*0af4*/ 	.short	0x010a
        /*0af6*/ 	.byte	0x05
	.zero		1


	//   ....[161]....
        /*0af8*/ 	.word	0x00003bc0
        /*0afc*/ 	.word	0x000000ff
        /*0b00*/ 	.word	0x00000000
        /*0b04*/ 	.short	0x010a
        /*0b06*/ 	.byte	0x05
	.zero		1


	//   ....[162]....
        /*0b08*/ 	.word	0x00003c50
        /*0b0c*/ 	.word	0x000000ff
        /*0b10*/ 	.word	0x00000000
        /*0b14*/ 	.short	0x010a
        /*0b16*/ 	.byte	0x05
	.zero		1


	//   ....[163]....
        /*0b18*/ 	.word	0x00003ce0
        /*0b1c*/ 	.word	0x000000ff
        /*0b20*/ 	.word	0x00000000
        /*0b24*/ 	.short	0x010a
        /*0b26*/ 	.byte	0x05
	.zero		1


	//   ....[164]....
        /*0b28*/ 	.word	0x00003d70
        /*0b2c*/ 	.word	0x000000ff
        /*0b30*/ 	.word	0x00000000
        /*0b34*/ 	.short	0x010a
        /*0b36*/ 	.byte	0x05
	.zero		1


	//   ....[165]....
        /*0b38*/ 	.word	0x00003e00
        /*0b3c*/ 	.word	0x000000ff
        /*0b40*/ 	.word	0x00000000
        /*0b44*/ 	.short	0x010a
        /*0b46*/ 	.byte	0x05
	.zero		1


	//   ....[166]....
        /*0b48*/ 	.word	0x00003e90
        /*0b4c*/ 	.word	0x000000ff
        /*0b50*/ 	.word	0x00000000
        /*0b54*/ 	.short	0x010a
        /*0b56*/ 	.byte	0x05
	.zero		1


	//   ....[167]....
        /*0b58*/ 	.word	0x00003f20
        /*0b5c*/ 	.word	0x000000ff
        /*0b60*/ 	.word	0x00000000
        /*0b64*/ 	.short	0x010a
        /*0b66*/ 	.byte	0x05
	.zero		1


	//   ....[168]....
        /*0b68*/ 	.word	0x00003fb0
        /*0b6c*/ 	.word	0x000000ff
        /*0b70*/ 	.word	0x00000000
        /*0b74*/ 	.short	0x010a
        /*0b76*/ 	.byte	0x05
	.zero		1


	//   ....[169]....
        /*0b78*/ 	.word	0x00004040
        /*0b7c*/ 	.word	0x000000ff
        /*0b80*/ 	.word	0x00000000
        /*0b84*/ 	.short	0x010a
        /*0b86*/ 	.byte	0x05
	.zero		1


	//   ....[170]....
        /*0b88*/ 	.word	0x000040d0
        /*0b8c*/ 	.word	0x000000ff
        /*0b90*/ 	.word	0x00000000
        /*0b94*/ 	.short	0x010a
        /*0b96*/ 	.byte	0x05
	.zero		1


	//   ....[171]....
        /*0b98*/ 	.word	0x00004160
        /*0b9c*/ 	.word	0x000000ff
        /*0ba0*/ 	.word	0x00000000
        /*0ba4*/ 	.short	0x010a
        /*0ba6*/ 	.byte	0x05
	.zero		1


	//   ....[172]....
        /*0ba8*/ 	.word	0x000041f0
        /*0bac*/ 	.word	0x000000ff
        /*0bb0*/ 	.word	0x00000000
        /*0bb4*/ 	.short	0x010a
        /*0bb6*/ 	.byte	0x05
	.zero		1


	//   ....[173]....
        /*0bb8*/ 	.word	0x00004280
        /*0bbc*/ 	.word	0x000000ff
        /*0bc0*/ 	.word	0x00000000
        /*0bc4*/ 	.short	0x010a
        /*0bc6*/ 	.byte	0x05
	.zero		1


	//   ....[174]....
        /*0bc8*/ 	.word	0x00004310
        /*0bcc*/ 	.word	0x000000ff
        /*0bd0*/ 	.word	0x00000000
        /*0bd4*/ 	.short	0x010a
        /*0bd6*/ 	.byte	0x05
	.zero		1


	//   ....[175]....
        /*0bd8*/ 	.word	0x000043a0
        /*0bdc*/ 	.word	0x000000ff
        /*0be0*/ 	.word	0x00000000
        /*0be4*/ 	.short	0x010a
        /*0be6*/ 	.byte	0x05
	.zero		1


	//   ....[176]....
        /*0be8*/ 	.word	0x00004430
        /*0bec*/ 	.word	0x000000ff
        /*0bf0*/ 	.word	0x00000000
        /*0bf4*/ 	.short	0x010a
        /*0bf6*/ 	.byte	0x05
	.zero		1


	//   ....[177]....
        /*0bf8*/ 	.word	0x000044c0
        /*0bfc*/ 	.word	0x000000ff
        /*0c00*/ 	.word	0x00000000
        /*0c04*/ 	.short	0x010a
        /*0c06*/ 	.byte	0x05
	.zero		1


	//   ....[178]....
        /*0c08*/ 	.word	0x00004550
        /*0c0c*/ 	.word	0x000000ff
        /*0c10*/ 	.word	0x00000000
        /*0c14*/ 	.short	0x010a
        /*0c16*/ 	.byte	0x05
	.zero		1


	//   ....[179]....
        /*0c18*/ 	.word	0x000045e0
        /*0c1c*/ 	.word	0x000000ff
        /*0c20*/ 	.word	0x00000000
        /*0c24*/ 	.short	0x010a
        /*0c26*/ 	.byte	0x05
	.zero		1


	//   ....[180]....
        /*0c28*/ 	.word	0x00004670
        /*0c2c*/ 	.word	0x000000ff
        /*0c30*/ 	.word	0x00000000
        /*0c34*/ 	.short	0x010a
        /*0c36*/ 	.byte	0x05
	.zero		1


	//   ....[181]....
        /*0c38*/ 	.word	0x00004700
        /*0c3c*/ 	.word	0x000000ff
        /*0c40*/ 	.word	0x00000000
        /*0c44*/ 	.short	0x010a
        /*0c46*/ 	.byte	0x05
	.zero		1


	//   ....[182]....
        /*0c48*/ 	.word	0x00004790
        /*0c4c*/ 	.word	0x000000ff
        /*0c50*/ 	.word	0x00000000
        /*0c54*/ 	.short	0x010a
        /*0c56*/ 	.byte	0x05
	.zero		1


	//   ....[183]....
        /*0c58*/ 	.word	0x00004820
        /*0c5c*/ 	.word	0x000000ff
        /*0c60*/ 	.word	0x00000000
        /*0c64*/ 	.short	0x010a
        /*0c66*/ 	.byte	0x05
	.zero		1


	//   ....[184]....
        /*0c68*/ 	.word	0x000048b0
        /*0c6c*/ 	.word	0x000000ff
        /*0c70*/ 	.word	0x00000000
        /*0c74*/ 	.short	0x010a
        /*0c76*/ 	.byte	0x05
	.zero		1


	//   ....[185]....
        /*0c78*/ 	.word	0x00004940
        /*0c7c*/ 	.word	0x000000ff
        /*0c80*/ 	.word	0x00000000
        /*0c84*/ 	.short	0x010a
        /*0c86*/ 	.byte	0x05
	.zero		1


	//   ....[186]....
        /*0c88*/ 	.word	0x000049d0
        /*0c8c*/ 	.word	0x000000ff
        /*0c90*/ 	.word	0x00000000
        /*0c94*/ 	.short	0x010a
        /*0c96*/ 	.byte	0x05
	.zero		1


	//   ....[187]....
        /*0c98*/ 	.word	0x00004a60
        /*0c9c*/ 	.word	0x000000ff
        /*0ca0*/ 	.word	0x00000000
        /*0ca4*/ 	.short	0x010a
        /*0ca6*/ 	.byte	0x05
	.zero		1


	//   ....[188]....
        /*0ca8*/ 	.word	0x00004af0
        /*0cac*/ 	.word	0x000000ff
        /*0cb0*/ 	.word	0x00000000
        /*0cb4*/ 	.short	0x010a
        /*0cb6*/ 	.byte	0x05
	.zero		1


	//   ....[189]....
        /*0cb8*/ 	.word	0x00004b80
        /*0cbc*/ 	.word	0x000000ff
        /*0cc0*/ 	.word	0x00000000
        /*0cc4*/ 	.short	0x010a
        /*0cc6*/ 	.byte	0x05
	.zero		1


	//   ....[190]....
        /*0cc8*/ 	.word	0x00004c10
        /*0ccc*/ 	.word	0x000000ff
        /*0cd0*/ 	.word	0x00000000
        /*0cd4*/ 	.short	0x010a
        /*0cd6*/ 	.byte	0x05
	.zero		1


	//   ....[191]....
        /*0cd8*/ 	.word	0x00004ca0
        /*0cdc*/ 	.word	0x000000ff
        /*0ce0*/ 	.word	0x00000000
        /*0ce4*/ 	.short	0x010a
        /*0ce6*/ 	.byte	0x05
	.zero		1


	//   ....[192]....
        /*0ce8*/ 	.word	0x00004d40
        /*0cec*/ 	.word	0x00000000
        /*0cf0*/ 	.word	0x00000000
        /*0cf4*/ 	.short	0x010a
        /*0cf6*/ 	.byte	0xff
	.zero		1


	//   ....[193]....
        /*0cf8*/ 	.word	0x00004e60
        /*0cfc*/ 	.word	0x00000002
        /*0d00*/ 	.word	0x000003e0
        /*0d04*/ 	.short	0x010a
        /*0d06*/ 	.byte	0xff
	.zero		1


	//   ....[194]....
        /*0d08*/ 	.word	0x00004ed0
        /*0d0c*/ 	.word	0x00000002
        /*0d10*/ 	.word	0x00000000
        /*0d14*/ 	.short	0x0101
        /*0d16*/ 	.byte	0xff
	.zero		1


	//   ....[195]....
        /*0d18*/ 	.word	0x00004ef0
        /*0d1c*/ 	.word	0x000000ff
        /*0d20*/ 	.word	0x00000390
        /*0d24*/ 	.short	0x010a
        /*0d26*/ 	.byte	0x04
	.zero		1


	//   ....[196]....
        /*0d28*/ 	.word	0x00005010
        /*0d2c*/ 	.word	0x00000002
        /*0d30*/ 	.word	0x00000380
        /*0d34*/ 	.short	0x010a
        /*0d36*/ 	.byte	0xff
	.zero		1


	//   ....[197]....
        /*0d38*/ 	.word	0x00005110
        /*0d3c*/ 	.word	0x00000002
        /*0d40*/ 	.word	0x00000000
        /*0d44*/ 	.short	0x0101
        /*0d46*/ 	.byte	0xff
	.zero		1


	//   ....[198]....
        /*0d48*/ 	.word	0x000051a0
        /*0d4c*/ 	.word	0x000000ff
        /*0d50*/ 	.word	0x00000390
        /*0d54*/ 	.short	0x0106
        /*0d56*/ 	.byte	0x04
	.zero		1


	//   ....[199]....
        /*0d58*/ 	.word	0x000051c0
        /*0d5c*/ 	.word	0x000000ff
        /*0d60*/ 	.word	0x00000390
        /*0d64*/ 	.short	0x010a
        /*0d66*/ 	.byte	0x04
	.zero		1


	//   ....[200]....
        /*0d68*/ 	.word	0x00005250
        /*0d6c*/ 	.word	0x000000ff
        /*0d70*/ 	.word	0x00000390
        /*0d74*/ 	.short	0x0106
        /*0d76*/ 	.byte	0x07
	.zero		1


	//   ....[201]....
        /*0d78*/ 	.word	0x00005290
        /*0d7c*/ 	.word	0x00000000
        /*0d80*/ 	.word	0x00000390
        /*0d84*/ 	.short	0x010a
        /*0d86*/ 	.byte	0xff
	.zero		1


	//   ....[202]....
        /*0d88*/ 	.word	0x00005780
        /*0d8c*/ 	.word	0x00000000
        /*0d90*/ 	.word	0x00000380
        /*0d94*/ 	.short	0x010a
        /*0d96*/ 	.byte	0xff
	.zero		1


	//   ....[203]....
        /*0d98*/ 	.word	0x00005880
        /*0d9c*/ 	.word	0x00000003
        /*0da0*/ 	.word	0x00000000
        /*0da4*/ 	.short	0x0101
        /*0da6*/ 	.byte	0xff
	.zero		1


	//   ....[204]....
        /*0da8*/ 	.word	0x00005890
        /*0dac*/ 	.word	0x000000ff
        /*0db0*/ 	.word	0x00000000
        /*0db4*/ 	.short	0x010a
        /*0db6*/ 	.byte	0x04
	.zero		1


	//   ....[205]....
        /*0db8*/ 	.word	0x000058b0
        /*0dbc*/ 	.word	0x000000ff
        /*0dc0*/ 	.word	0x000003c0
        /*0dc4*/ 	.short	0x010a
        /*0dc6*/ 	.byte	0x13
	.zero		1


	//   ....[206]....
        /*0dc8*/ 	.word	0x000059f0
        /*0dcc*/ 	.word	0x000000ff
        /*0dd0*/ 	.word	0x00000000
        /*0dd4*/ 	.short	0x010a
        /*0dd6*/ 	.byte	0x06
	.zero		1


	//   ....[207]....
        /*0dd8*/ 	.word	0x00005af0
        /*0ddc*/ 	.word	0x000000ff
        /*0de0*/ 	.word	0x00000000
        /*0de4*/ 	.short	0x010a
        /*0de6*/ 	.byte	0x04
	.zero		1


	//   ....[208]....
        /*0de8*/ 	.word	0x00005cd0
        /*0dec*/ 	.word	0x000000ff
        /*0df0*/ 	.word	0x00000000
        /*0df4*/ 	.short	0x010a
        /*0df6*/ 	.byte	0x04
	.zero		1


	//   ....[209]....
        /*0df8*/ 	.word	0x00005d60
        /*0dfc*/ 	.word	0x000000ff
        /*0e00*/ 	.word	0x00000000
        /*0e04*/ 	.short	0x010a
        /*0e06*/ 	.byte	0x05
	.zero		1


	//   ....[210]....
        /*0e08*/ 	.word	0x00005df0
        /*0e0c*/ 	.word	0x000000ff
        /*0e10*/ 	.word	0x00000000
        /*0e14*/ 	.short	0x010a
        /*0e16*/ 	.byte	0x05
	.zero		1


	//   ....[211]....
        /*0e18*/ 	.word	0x00005e80
        /*0e1c*/ 	.word	0x000000ff
        /*0e20*/ 	.word	0x00000000
        /*0e24*/ 	.short	0x010a
        /*0e26*/ 	.byte	0x04
	.zero		1


	//   ....[212]....
        /*0e28*/ 	.word	0x00006320
        /*0e2c*/ 	.word	0x0000000c
        /*0e30*/ 	.word	0x00000380
        /*0e34*/ 	.short	0x010a
        /*0e36*/ 	.byte	0xff
	.zero		1


	//   ....[213]....
        /*0e38*/ 	.word	0x00006490
        /*0e3c*/ 	.word	0x00000000
        /*0e40*/ 	.word	0x00000000
        /*0e44*/ 	.short	0x0101
        /*0e46*/ 	.byte	0xff
	.zero		1


	//   ....[214]....
        /*0e48*/ 	.word	0x00006900
        /*0e4c*/ 	.word	0x000000ff
        /*0e50*/ 	.word	0x00000378
        /*0e54*/ 	.short	0x010a
        /*0e56*/ 	.byte	0x11
	.zero		1


	//   ....[215]....
        /*0e58*/ 	.word	0x00006a80
        /*0e5c*/ 	.word	0x000000ff
        /*0e60*/ 	.word	0x00000368
        /*0e64*/ 	.short	0x010a
        /*0e66*/ 	.byte	0x11
	.zero		1


	//   ....[216]....
        /*0e68*/ 	.word	0x00006c90
        /*0e6c*/ 	.word	0x000000ff
        /*0e70*/ 	.word	0x00000360
        /*0e74*/ 	.short	0x010b
        /*0e76*/ 	.byte	0x11
	.zero		1


	//   ....[217]....
        /*0e78*/ 	.word	0x00006ca0
        /*0e7c*/ 	.word	0x000000ff
        /*0e80*/ 	.word	0x00000000
        /*0e84*/ 	.short	0x0101
        /*0e86*/ 	.byte	0x30
	.zero		1


	//   ....[218]....
        /*0e88*/ 	.word	0x00006ce0
        /*0e8c*/ 	.word	0x00000000
        /*0e90*/ 	.word	0x00000368
        /*0e94*/ 	.short	0x010a
        /*0e96*/ 	.byte	0xff
	.zero		1


	//   ....[219]....
        /*0e98*/ 	.word	0x00007020
        /*0e9c*/ 	.word	0x00000003
        /*0ea0*/ 	.word	0x00000380
        /*0ea4*/ 	.short	0x010a
        /*0ea6*/ 	.byte	0xff
	.zero		1


	//   ....[220]....
        /*0ea8*/ 	.word	0x000071a0
        /*0eac*/ 	.word	0x00000000
        /*0eb0*/ 	.word	0x00000000
        /*0eb4*/ 	.short	0x0101
        /*0eb6*/ 	.byte	0xff
	.zero		1


	//   ....[221]....
        /*0eb8*/ 	.word	0x00007c00
        /*0ebc*/ 	.word	0x000000ff
        /*0ec0*/ 	.word	0x00000360
        /*0ec4*/ 	.short	0x010a
        /*0ec6*/ 	.byte	0x2c
	.zero		1


	//   ....[222]....
        /*0ec8*/ 	.word	0x00007c10
        /*0ecc*/ 	.word	0x00000016
        /*0ed0*/ 	.word	0x000003a0
        /*0ed4*/ 	.short	0x010a
        /*0ed6*/ 	.byte	0xff
	.zero		1


	//   ....[223]....
        /*0ed8*/ 	.word	0x00007dc0
        /*0edc*/ 	.word	0x000000ff
        /*0ee0*/ 	.word	0x00000360
        /*0ee4*/ 	.short	0x010a
        /*0ee6*/ 	.byte	0x2c
	.zero		1


	//   ....[224]....
        /*0ee8*/ 	.word	0x00007ea0
        /*0eec*/ 	.word	0x000000ff
        /*0ef0*/ 	.word	0x00000000
        /*0ef4*/ 	.short	0x0101
        /*0ef6*/ 	.byte	0x04
	.zero		1


	//   ....[225]....
        /*0ef8*/ 	.word	0x00007f00
        /*0efc*/ 	.word	0x00000016
        /*0f00*/ 	.word	0x000003a0
        /*0f04*/ 	.short	0x010a
        /*0f06*/ 	.byte	0xff
	.zero		1


	//   ....[226]....
        /*0f08*/ 	.word	0x00008270
        /*0f0c*/ 	.word	0x000000ff
        /*0f10*/ 	.word	0x00000000
        /*0f14*/ 	.short	0x0101
        /*0f16*/ 	.byte	0x04
	.zero		1


	//   ....[227]....
        /*0f18*/ 	.word	0x00008b50
        /*0f1c*/ 	.word	0x00000000
        /*0f20*/ 	.word	0x000003f0
        /*0f24*/ 	.short	0x010a
        /*0f26*/ 	.byte	0xff
	.zero		1


	//   ....[228]....
        /*0f28*/ 	.word	0x00008bb0
        /*0f2c*/ 	.word	0x00000000
        /*0f30*/ 	.word	0x000001b0
        /*0f34*/ 	.short	0x010a
        /*0f36*/ 	.byte	0xff
	.zero		1


	//   ....[229]....
        /*0f38*/ 	.word	0x00008c10
        /*0f3c*/ 	.word	0x00000000
        /*0f40*/ 	.word	0x000001b0
        /*0f44*/ 	.short	0x010a
        /*0f46*/ 	.byte	0xff
	.zero		1


	//   ....[230]....
        /*0f48*/ 	.word	0x00008c60
        /*0f4c*/ 	.word	0x00000003
        /*0f50*/ 	.word	0x00000380
        /*0f54*/ 	.short	0x010a
        /*0f56*/ 	.byte	0xff
	.zero		1


	//   ....[231]....
        /*0f58*/ 	.word	0x00008cc0
        /*0f5c*/ 	.word	0x00000000
        /*0f60*/ 	.word	0x00000000
        /*0f64*/ 	.short	0x010a
        /*0f66*/ 	.byte	0xff
	.zero		1


	//   ....[232]....
        /*0f68*/ 	.word	0x00008d20
        /*0f6c*/ 	.word	0x00000000
        /*0f70*/ 	.word	0x00000000
        /*0f74*/ 	.short	0x010a
        /*0f76*/ 	.byte	0xff
	.zero		1


	//   ....[233]....
        /*0f78*/ 	.word	0x00008d80
        /*0f7c*/ 	.word	0x00000000
        /*0f80*/ 	.word	0x00000000
        /*0f84*/ 	.short	0x010a
        /*0f86*/ 	.byte	0xff
	.zero		1


	//   ....[234]....
        /*0f88*/ 	.word	0x00008de0
        /*0f8c*/ 	.word	0x00000000
        /*0f90*/ 	.word	0x00000000
        /*0f94*/ 	.short	0x010a
        /*0f96*/ 	.byte	0xff
	.zero		1


	//   ....[235]....
        /*0f98*/ 	.word	0x00008e40
        /*0f9c*/ 	.word	0x00000000
        /*0fa0*/ 	.word	0x00000000
        /*0fa4*/ 	.short	0x010a
        /*0fa6*/ 	.byte	0xff
	.zero		1


	//   ....[236]....
        /*0fa8*/ 	.word	0x00008ea0
        /*0fac*/ 	.word	0x00000000
        /*0fb0*/ 	.word	0x00000000
        /*0fb4*/ 	.short	0x010a
        /*0fb6*/ 	.byte	0xff
	.zero		1


	//   ....[237]....
        /*0fb8*/ 	.word	0x00008f00
        /*0fbc*/ 	.word	0x00000000
        /*0fc0*/ 	.word	0x00000000
        /*0fc4*/ 	.short	0x010a
        /*0fc6*/ 	.byte	0xff
	.zero		1


	//   ....[238]....
        /*0fc8*/ 	.word	0x00008f60
        /*0fcc*/ 	.word	0x00000000
        /*0fd0*/ 	.word	0x00000000
        /*0fd4*/ 	.short	0x010a
        /*0fd6*/ 	.byte	0xff
	.zero		1


	//   ....[239]....
        /*0fd8*/ 	.word	0x00008fc0
        /*0fdc*/ 	.word	0x00000000
        /*0fe0*/ 	.word	0x00000000
        /*0fe4*/ 	.short	0x010a
        /*0fe6*/ 	.byte	0xff
	.zero		1


	//   ....[240]....
        /*0fe8*/ 	.word	0x00009020
        /*0fec*/ 	.word	0x00000000
        /*0ff0*/ 	.word	0x00000000
        /*0ff4*/ 	.short	0x010a
        /*0ff6*/ 	.byte	0xff
	.zero		1


	//   ....[241]....
        /*0ff8*/ 	.word	0x00009080
        /*0ffc*/ 	.word	0x00000000
        /*1000*/ 	.word	0x00000000
        /*1004*/ 	.short	0x010a
        /*1006*/ 	.byte	0xff
	.zero		1


	//   ....[242]....
        /*1008*/ 	.word	0x000090e0
        /*100c*/ 	.word	0x00000000
        /*1010*/ 	.word	0x00000000
        /*1014*/ 	.short	0x010a
        /*1016*/ 	.byte	0xff
	.zero		1


	//   ....[243]....
        /*1018*/ 	.word	0x00009140
        /*101c*/ 	.word	0x00000000
        /*1020*/ 	.word	0x00000000
        /*1024*/ 	.short	0x010a
        /*1026*/ 	.byte	0xff
	.zero		1


	//   ....[244]....
        /*1028*/ 	.word	0x000091a0
        /*102c*/ 	.word	0x00000000
        /*1030*/ 	.word	0x00000000
        /*1034*/ 	.short	0x010a
        /*1036*/ 	.byte	0xff
	.zero		1


	//   ....[245]....
        /*1038*/ 	.word	0x00009200
        /*103c*/ 	.word	0x00000000
        /*1040*/ 	.word	0x00000000
        /*1044*/ 	.short	0x010a
        /*1046*/ 	.byte	0xff
	.zero		1


	//   ....[246]....
        /*1048*/ 	.word	0x00009260
        /*104c*/ 	.word	0x00000000
        /*1050*/ 	.word	0x00000000
        /*1054*/ 	.short	0x010a
        /*1056*/ 	.byte	0xff
	.zero		1


	//   ....[247]....
        /*1058*/ 	.word	0x000092c0
        /*105c*/ 	.word	0x00000000
        /*1060*/ 	.word	0x00000000
        /*1064*/ 	.short	0x010a
        /*1066*/ 	.byte	0xff
	.zero		1


	//   ....[248]....
        /*1068*/ 	.word	0x00009320
        /*106c*/ 	.word	0x00000000
        /*1070*/ 	.word	0x00000000
        /*1074*/ 	.short	0x010a
        /*1076*/ 	.byte	0xff
	.zero		1


	//   ....[249]....
        /*1078*/ 	.word	0x00009380
        /*107c*/ 	.word	0x00000000
        /*1080*/ 	.word	0x00000000
        /*1084*/ 	.short	0x010a
        /*1086*/ 	.byte	0xff
	.zero		1


	//   ....[250]....
        /*1088*/ 	.word	0x000093e0
        /*108c*/ 	.word	0x00000000
        /*1090*/ 	.word	0x00000000
        /*1094*/ 	.short	0x010a
        /*1096*/ 	.byte	0xff
	.zero		1


	//   ....[251]....
        /*1098*/ 	.word	0x00009440
        /*109c*/ 	.word	0x00000000
        /*10a0*/ 	.word	0x00000000
        /*10a4*/ 	.short	0x010a
        /*10a6*/ 	.byte	0xff
	.zero		1


	//   ....[252]....
        /*10a8*/ 	.word	0x000094a0
        /*10ac*/ 	.word	0x00000000
        /*10b0*/ 	.word	0x00000000
        /*10b4*/ 	.short	0x010a
        /*10b6*/ 	.byte	0xff
	.zero		1


	//   ....[253]....
        /*10b8*/ 	.word	0x00009500
        /*10bc*/ 	.word	0x00000000
        /*10c0*/ 	.word	0x00000000
        /*10c4*/ 	.short	0x010a
        /*10c6*/ 	.byte	0xff
	.zero		1


	//   ....[254]....
        /*10c8*/ 	.word	0x00009560
        /*10cc*/ 	.word	0x00000000
        /*10d0*/ 	.word	0x00000000
        /*10d4*/ 	.short	0x010a
        /*10d6*/ 	.byte	0xff
	.zero		1


	//   ....[255]....
        /*10d8*/ 	.word	0x000095c0
        /*10dc*/ 	.word	0x00000000
        /*10e0*/ 	.word	0x00000000
        /*10e4*/ 	.short	0x010a
        /*10e6*/ 	.byte	0xff
	.zero		1


	//   ....[0]....
        /*10e8*/ 	.word	0x00009620
        /*10ec*/ 	.word	0x00000000
        /*10f0*/ 	.word	0x00000000
        /*10f4*/ 	.short	0x010a
        /*10f6*/ 	.byte	0xff
	.zero		1


	//   ....[1]....
        /*10f8*/ 	.word	0x00009680
        /*10fc*/ 	.word	0x00000000
        /*1100*/ 	.word	0x00000000
        /*1104*/ 	.short	0x010a
        /*1106*/ 	.byte	0xff
	.zero		1


	//   ....[2]....
        /*1108*/ 	.word	0x000096e0
        /*110c*/ 	.word	0x00000000
        /*1110*/ 	.word	0x00000000
        /*1114*/ 	.short	0x010a
        /*1116*/ 	.byte	0xff
	.zero		1


	//   ....[3]....
        /*1118*/ 	.word	0x00009740
        /*111c*/ 	.word	0x00000000
        /*1120*/ 	.word	0x00000000
        /*1124*/ 	.short	0x010a
        /*1126*/ 	.byte	0xff
	.zero		1


	//   ....[4]....
        /*1128*/ 	.word	0x000097a0
        /*112c*/ 	.word	0x00000000
        /*1130*/ 	.word	0x00000000
        /*1134*/ 	.short	0x010a
        /*1136*/ 	.byte	0xff
	.zero		1


	//   ....[5]....
        /*1138*/ 	.word	0x00009800
        /*113c*/ 	.word	0x00000000
        /*1140*/ 	.word	0x00000000
        /*1144*/ 	.short	0x010a
        /*1146*/ 	.byte	0xff
	.zero		1


	//   ....[6]....
        /*1148*/ 	.word	0x00009860
        /*114c*/ 	.word	0x00000000
        /*1150*/ 	.word	0x00000000
        /*1154*/ 	.short	0x010a
        /*1156*/ 	.byte	0xff
	.zero		1


	//   ....[7]....
        /*1158*/ 	.word	0x000098c0
        /*115c*/ 	.word	0x00000000
        /*1160*/ 	.word	0x00000000
        /*1164*/ 	.short	0x010a
        /*1166*/ 	.byte	0xff
	.zero		1


	//   ....[8]....
        /*1168*/ 	.word	0x00009920
        /*116c*/ 	.word	0x00000000
        /*1170*/ 	.word	0x00000000
        /*1174*/ 	.short	0x010a
        /*1176*/ 	.byte	0xff
	.zero		1


	//   ....[9]....
        /*1178*/ 	.word	0x00009980
        /*117c*/ 	.word	0x00000000
        /*1180*/ 	.word	0x00000000
        /*1184*/ 	.short	0x010a
        /*1186*/ 	.byte	0xff
	.zero		1


	//   ....[10]....
        /*1188*/ 	.word	0x000099e0
        /*118c*/ 	.word	0x00000000
        /*1190*/ 	.word	0x00000000
        /*1194*/ 	.short	0x010a
        /*1196*/ 	.byte	0xff
	.zero		1


	//   ....[11]....
        /*1198*/ 	.word	0x00009a40
        /*119c*/ 	.word	0x00000000
        /*11a0*/ 	.word	0x00000000
        /*11a4*/ 	.short	0x010a
        /*11a6*/ 	.byte	0xff
	.zero		1


	//   ....[12]....
        /*11a8*/ 	.word	0x00009aa0
        /*11ac*/ 	.word	0x00000000
        /*11b0*/ 	.word	0x00000000
        /*11b4*/ 	.short	0x010a
        /*11b6*/ 	.byte	0xff
	.zero		1


	//   ....[13]....
        /*11b8*/ 	.word	0x00009b00
        /*11bc*/ 	.word	0x00000000
        /*11c0*/ 	.word	0x00000000
        /*11c4*/ 	.short	0x010a
        /*11c6*/ 	.byte	0xff
	.zero		1


	//   ....[14]....
        /*11c8*/ 	.word	0x00009b60
        /*11cc*/ 	.word	0x00000000
        /*11d0*/ 	.word	0x00000000
        /*11d4*/ 	.short	0x010a
        /*11d6*/ 	.byte	0xff
	.zero		1


	//   ....[15]....
        /*11d8*/ 	.word	0x00009bc0
        /*11dc*/ 	.word	0x00000000
        /*11e0*/ 	.word	0x00000000
        /*11e4*/ 	.short	0x010a
        /*11e6*/ 	.byte	0xff
	.zero		1


	//   ....[16]....
        /*11e8*/ 	.word	0x00009c20
        /*11ec*/ 	.word	0x00000000
        /*11f0*/ 	.word	0x00000000
        /*11f4*/ 	.short	0x010a
        /*11f6*/ 	.byte	0xff
	.zero		1


	//   ....[17]....
        /*11f8*/ 	.word	0x00009c80
        /*11fc*/ 	.word	0x00000000
        /*1200*/ 	.word	0x00000000
        /*1204*/ 	.short	0x010a
        /*1206*/ 	.byte	0xff
	.zero		1


	//   ....[18]....
        /*1208*/ 	.word	0x00009ce0
        /*120c*/ 	.word	0x00000000
        /*1210*/ 	.word	0x00000000
        /*1214*/ 	.short	0x010a
        /*1216*/ 	.byte	0xff
	.zero		1


	//   ....[19]....
        /*1218*/ 	.word	0x00009d40
        /*121c*/ 	.word	0x00000000
        /*1220*/ 	.word	0x00000000
        /*1224*/ 	.short	0x010a
        /*1226*/ 	.byte	0xff
	.zero		1


	//   ....[20]....
        /*1228*/ 	.word	0x00009da0
        /*122c*/ 	.word	0x00000000
        /*1230*/ 	.word	0x00000000
        /*1234*/ 	.short	0x010a
        /*1236*/ 	.byte	0xff
	.zero		1


	//   ....[21]....
        /*1238*/ 	.word	0x00009e00
        /*123c*/ 	.word	0x00000000
        /*1240*/ 	.word	0x00000000
        /*1244*/ 	.short	0x010a
        /*1246*/ 	.byte	0xff
	.zero		1


	//   ....[22]....
        /*1248*/ 	.word	0x00009e60
        /*124c*/ 	.word	0x00000000
        /*1250*/ 	.word	0x00000000
        /*1254*/ 	.short	0x010a
        /*1256*/ 	.byte	0xff
	.zero		1


	//   ....[23]....
        /*1258*/ 	.word	0x00009ec0
        /*125c*/ 	.word	0x00000000
        /*1260*/ 	.word	0x00000000
        /*1264*/ 	.short	0x010a
        /*1266*/ 	.byte	0xff
	.zero		1


	//   ....[24]....
        /*1268*/ 	.word	0x00009f20
        /*126c*/ 	.word	0x00000000
        /*1270*/ 	.word	0x00000000
        /*1274*/ 	.short	0x010a
        /*1276*/ 	.byte	0xff
	.zero		1


	//   ....[25]....
        /*1278*/ 	.word	0x00009f80
        /*127c*/ 	.word	0x00000000
        /*1280*/ 	.word	0x00000000
        /*1284*/ 	.short	0x010a
        /*1286*/ 	.byte	0xff
	.zero		1


	//   ....[26]....
        /*1288*/ 	.word	0x00009fe0
        /*128c*/ 	.word	0x00000000
        /*1290*/ 	.word	0x00000000
        /*1294*/ 	.short	0x010a
        /*1296*/ 	.byte	0xff
	.zero		1


	//   ....[27]....
        /*1298*/ 	.word	0x0000a040
        /*129c*/ 	.word	0x00000000
        /*12a0*/ 	.word	0x00000000
        /*12a4*/ 	.short	0x010a
        /*12a6*/ 	.byte	0xff
	.zero		1


	//   ....[28]....
        /*12a8*/ 	.word	0x0000a090
        /*12ac*/ 	.word	0x00000002
        /*12b0*/ 	.word	0x000003e0
        /*12b4*/ 	.short	0x010a
        /*12b6*/ 	.byte	0xff
	.zero		1


	//   ....[29]....
        /*12b8*/ 	.word	0x0000a0f0
        /*12bc*/ 	.word	0x00000002
        /*12c0*/ 	.word	0x00000390
        /*12c4*/ 	.short	0x010a
        /*12c6*/ 	.byte	0xff
	.zero		1


	//   ....[30]....
        /*12c8*/ 	.word	0x0000a140
        /*12cc*/ 	.word	0x00000002
        /*12d0*/ 	.word	0x00000380
        /*12d4*/ 	.short	0x010a
        /*12d6*/ 	.byte	0xff
	.zero		1


	//   ....[31]....
        /*12d8*/ 	.word	0x0000a1a0
        /*12dc*/ 	.word	0x00000000
        /*12e0*/ 	.word	0x00000390
        /*12e4*/ 	.short	0x010a
        /*12e6*/ 	.byte	0xff
	.zero		1


	//   ....[32]....
        /*12e8*/ 	.word	0x0000a1f0
        /*12ec*/ 	.word	0x00000000
        /*12f0*/ 	.word	0x00000380
        /*12f4*/ 	.short	0x010a
        /*12f6*/ 	.byte	0xff
	.zero		1


	//   ....[33]....
        /*12f8*/ 	.word	0x0000a250
        /*12fc*/ 	.word	0x00000002
        /*1300*/ 	.word	0x000003c0
        /*1304*/ 	.short	0x010a
        /*1306*/ 	.byte	0xff
	.zero		1


	//   ....[34]....
        /*1308*/ 	.word	0x0000a2b0
        /*130c*/ 	.word	0x00000000
        /*1310*/ 	.word	0x00000000
        /*1314*/ 	.short	0x010a
        /*1316*/ 	.byte	0xff
	.zero		1


	//   ....[35]....
        /*1318*/ 	.word	0x0000a310
        /*131c*/ 	.word	0x00000000
        /*1320*/ 	.word	0x00000000
        /*1324*/ 	.short	0x010a
        /*1326*/ 	.byte	0xff
	.zero		1


	//   ....[36]....
        /*1328*/ 	.word	0x0000a370
        /*132c*/ 	.word	0x00000000
        /*1330*/ 	.word	0x00000000
        /*1334*/ 	.short	0x010a
        /*1336*/ 	.byte	0xff
	.zero		1


	//   ....[37]....
        /*1338*/ 	.word	0x0000a3d0
        /*133c*/ 	.word	0x00000000
        /*1340*/ 	.word	0x00000000
        /*1344*/ 	.short	0x010a
        /*1346*/ 	.byte	0xff
	.zero		1


	//   ....[38]....
        /*1348*/ 	.word	0x0000a430
        /*134c*/ 	.word	0x00000000
        /*1350*/ 	.word	0x00000000
        /*1354*/ 	.short	0x010a
        /*1356*/ 	.byte	0xff
	.zero		1


	//   ....[39]....
        /*1358*/ 	.word	0x0000a480
        /*135c*/ 	.word	0x0000000c
        /*1360*/ 	.word	0x00000380
        /*1364*/ 	.short	0x010a
        /*1366*/ 	.byte	0xff
	.zero		1


	//   ....[40]....
        /*1368*/ 	.word	0x0000a4e0
        /*136c*/ 	.word	0x00000000
        /*1370*/ 	.word	0x00000378
        /*1374*/ 	.short	0x010a
        /*1376*/ 	.byte	0xff
	.zero		1


	//   ....[41]....
        /*1378*/ 	.word	0x0000a540
        /*137c*/ 	.word	0x00000000
        /*1380*/ 	.word	0x00000368
        /*1384*/ 	.short	0x010a
        /*1386*/ 	.byte	0xff
	.zero		1


	//   ....[42]....
        /*1388*/ 	.word	0x0000a590
        /*138c*/ 	.word	0x00000003
        /*1390*/ 	.word	0x00000380
        /*1394*/ 	.short	0x010a
        /*1396*/ 	.byte	0xff
	.zero		1


	//   ....[43]....
        /*1398*/ 	.word	0x0000a5f0
        /*139c*/ 	.word	0x00000000
        /*13a0*/ 	.word	0x00000360
        /*13a4*/ 	.short	0x010a
        /*13a6*/ 	.byte	0xff
	.zero		1


	//   ....[44]....
        /*13a8*/ 	.word	0x0000a640
        /*13ac*/ 	.word	0x00000016
        /*13b0*/ 	.word	0x000003a0
        /*13b4*/ 	.short	0x010a
        /*13b6*/ 	.byte	0xff
	.zero		1


	//----- nvinfo : EIATTR_NUM_MBARRIERS
	.align		4
.L_47:
        /*13b8*/ 	.byte	0x03, 0x38
        /*13ba*/ 	.short	0x0080


	//----- nvinfo : EIATTR_EXIT_INSTR_OFFSETS
	.align		4
        /*13bc*/ 	.byte	0x04, 0x1c
        /*13be*/ 	.short	(.L_49 - .L_48)


	//   ....[0]....
.L_48:
        /*13c0*/ 	.word	0x00004d70


	//   ....[1]....
        /*13c4*/ 	.word	0x00005260


	//   ....[2]....
        /*13c8*/ 	.word	0x000052c0


	//   ....[3]....
        /*13cc*/ 	.word	0x000060e0


	//   ....[4]....
        /*13d0*/ 	.word	0x00006d10


	//   ....[5]....
        /*13d4*/ 	.word	0x00006d50


	//   ....[6]....
        /*13d8*/ 	.word	0x00008b40


	//----- nvinfo : EIATTR_MAX_THREADS
	.align		4
.L_49:
        /*13dc*/ 	.byte	0x04, 0x05
        /*13de*/ 	.short	(.L_51 - .L_50)
.L_50:
        /*13e0*/ 	.word	0x00000100
        /*13e4*/ 	.word	0x00000001
        /*13e8*/ 	.word	0x00000001


	//----- nvinfo : EIATTR_CRS_STACK_SIZE
	.align		4
.L_51:
        /*13ec*/ 	.byte	0x04, 0x1e
        /*13ee*/ 	.short	(.L_53 - .L_52)
.L_52:
        /*13f0*/ 	.word	0x00000000


	//----- nvinfo : EIATTR_CBANK_PARAM_SIZE
	.align		4
.L_53:
        /*13f4*/ 	.byte	0x03, 0x19
        /*13f6*/ 	.short	0x0800


	//----- nvinfo : EIATTR_PARAM_CBANK
	.align		4
        /*13f8*/ 	.byte	0x04, 0x0a
        /*13fa*/ 	.short	(.L_55 - .L_54)
	.align		4
.L_54:
        /*13fc*/ 	.word	index@(.nv.constant0._ZN7cutlass13device_kernelINS_4gemm6kernel13GemmUniversalIN4cute5tupleIJiiiiEEENS1_10collective13CollectiveMmaINS1_35MainloopSm100TmaUmmaWarpSpecializedILi54ELi2ELi4ENS5_IJNS4_1CILi4EEENSA_ILi2EEENSA_ILi1EEEEEEEENS5_IJNSA_ILi64EEESG_NSA_ILi32EEEEEENS_12float_e4m3_tENS5_IJlSD_lEEESJ_SK_NS4_8TiledMMAINS4_8MMA_AtomIJNS4_10MMA_TraitsINS4_19SM100_MMA_F8F6F4_SSEJSJ_SJ_fSG_SG_NS4_17integral_constantINS4_4UMMA5MajorELSR_0EEESS_NSP_INSQ_7ScaleInELST_0EEESU_EEEEEENS4_6LayoutINS5_IJSD_SD_SD_EEENS5_IJNSA_ILi0EEESZ_SZ_EEEEENS5_IJNS4_10UnderscoreES12_S12_EEEEENS4_23SM90_TMA_LOAD_MULTICASTENS4_14ComposedLayoutINS4_7SwizzleILi1ELi4ELi3EEENS4_18smem_ptr_flag_bitsILi8EEENSX_INS5_IJNSA_ILi8EEESH_EEENS5_IJSH_SD_EEEEEEEvNS4_8identityES15_S1F_vS1G_EENS_8epilogue10collective18CollectiveEpilogueINS1I_23Sm100TmaWarpSpecializedILi1ELi1ELi32ELb0ELb0EEEJSI_NS5_IJNSX_ISG_SD_EES1N_EEESJ_SK_SJ_SK_NS1I_6fusion15FusionCallbacksIS1M_NS1P_17LinearCombinationISJ_fSJ_fLNS_15FloatRoundStyleE2EEESI_S1O_JEEENS4_5SM1004TMEM4LOAD26SM100_TMEM_LOAD_16dp32b32xENS4_13SM90_TMA_LOADENS16_INS17_ILi2ELi4ELi3EEES1A_NSX_INS5_IJS1B_SG_EEENS5_IJSG_SD_EEEEEEENS4_39AutoVectorizingCopyWithAssumedAlignmentILi128EEENS4_14SM90_TMA_STOREES24_S26_S26_EEEvvEEEEvNT_6ParamsE)
        /*1400*/ 	.short	0x0380
        /*1402*/ 	.short	0x0800


	//----- nvinfo : EIATTR_SW_WAR
	.align		4
.L_55:
        /*1404*/ 	.byte	0x04, 0x36
        /*1406*/ 	.short	(.L_57 - .L_56)
.L_56:
        /*1408*/ 	.word	0x00000008
.L_57:


//--------------------- .nv.callgraph             --------------------------
	.section	.nv.callgraph,"",@"SHT_CUDA_CALLGRAPH"
	.align	4
	.sectionentsize	8
	.align		4
        /*0000*/ 	.word	0x00000000
	.align		4
        /*0004*/ 	.word	0xffffffff
	.align		4
        /*0008*/ 	.word	index@(_ZN7cutlass13device_kernelINS_4gemm6kernel13GemmUniversalIN4cute5tupleIJiiiiEEENS1_10collective13CollectiveMmaINS1_35MainloopSm100TmaUmmaWarpSpecializedILi54ELi2ELi4ENS5_IJNS4_1CILi4EEENSA_ILi2EEENSA_ILi1EEEEEEEENS5_IJNSA_ILi64EEESG_NSA_ILi32EEEEEENS_12float_e4m3_tENS5_IJlSD_lEEESJ_SK_NS4_8TiledMMAINS4_8MMA_AtomIJNS4_10MMA_TraitsINS4_19SM100_MMA_F8F6F4_SSEJSJ_SJ_fSG_SG_NS4_17integral_constantINS4_4UMMA5MajorELSR_0EEESS_NSP_INSQ_7ScaleInELST_0EEESU_EEEEEENS4_6LayoutINS5_IJSD_SD_SD_EEENS5_IJNSA_ILi0EEESZ_SZ_EEEEENS5_IJNS4_10UnderscoreES12_S12_EEEEENS4_23SM90_TMA_LOAD_MULTICASTENS4_14ComposedLayoutINS4_7SwizzleILi1ELi4ELi3EEENS4_18smem_ptr_flag_bitsILi8EEENSX_INS5_IJNSA_ILi8EEESH_EEENS5_IJSH_SD_EEEEEEEvNS4_8identityES15_S1F_vS1G_EENS_8epilogue10collective18CollectiveEpilogueINS1I_23Sm100TmaWarpSpecializedILi1ELi1ELi32ELb0ELb0EEEJSI_NS5_IJNSX_ISG_SD_EES1N_EEESJ_SK_SJ_SK_NS1I_6fusion15FusionCallbacksIS1M_NS1P_17LinearCombinationISJ_fSJ_fLNS_15FloatRoundStyleE2EEESI_S1O_JEEENS4_5SM1004TMEM4LOAD26SM100_TMEM_LOAD_16dp32b32xENS4_13SM90_TMA_LOADENS16_INS17_ILi2ELi4ELi3EEES1A_NSX_INS5_IJS1B_SG_EEENS5_IJSG_SD_EEEEEEENS4_39AutoVectorizingCopyWithAssumedAlignmentILi128EEENS4_14SM90_TMA_STOREES24_S26_S26_EEEvvEEEEvNT_6ParamsE)
	.align		4
        /*000c*/ 	.word	index@(__assertfail)
	.align		4
        /*0010*/ 	.word	0x00000000
	.align		4
        /*0014*/ 	.word	0xfffffffe
	.align		4
        /*0018*/ 	.word	0x00000000
	.align		4
        /*001c*/ 	.word	0xfffffffd
	.align		4
        /*0020*/ 	.word	0x00000000
	.align		4
        /*0024*/ 	.word	0xfffffffc


//--------------------- .nv.constant4             --------------------------
	.section	.nv.constant4,"a",@progbits
	.align	8
	.align		8
.nv.constant4:
        /*0000*/ 	.dword	__assertfail
	.align		8
        /*0008*/ 	.dword	__unnamed_1
	.align		8
        /*0010*/ 	.dword	__unnamed_2
	.align		8
        /*0018*/ 	.dword	_ZN40_INTERNAL_15232033_4_k_cu_2ad04f0a_298134cuda3std3__45__cpo5beginE
	.align		8
        /*0020*/ 	.dword	_ZN40_INTERNAL_15232033_4_k_cu_2ad04f0a_298134cuda3std3__45__cpo3endE
	.align		8
        /*0028*/ 	.dword	_ZN40_INTERNAL_15232033_4_k_cu_2ad04f0a_298134cuda3std3__45__cpo6cbeginE
	.align		8
        /*0030*/ 	.dword	_ZN40_INTERNAL_15232033_4_k_cu_2ad04f0a_298134cuda3std3__45__cpo4cendE
	.align		8
        /*0038*/ 	.dword	_ZN40_INTERNAL_15232033_4_k_cu_2ad04f0a_298134cuda3std3__442_GLOBAL__N__15232033_4_k_cu_2ad04f0a_298136ignoreE
	.align		8
        /*0040*/ 	.dword	_ZN40_INTERNAL_15232033_4_k_cu_2ad04f0a_298134cuda3std3__419piecewise_constructE
	.align		8
        /*0048*/ 	.dword	_ZN40_INTERNAL_15232033_4_k_cu_2ad04f0a_298134cuda3std3__48in_placeE
	.align		8
        /*0050*/ 	.dword	_ZN40_INTERNAL_15232033_4_k_cu_2ad04f0a_298134cuda3std6ranges3__45__cpo4swapE
	.align		8
        /*0058*/ 	.dword	_ZN40_INTERNAL_15232033_4_k_cu_2ad04f0a_298134cuda3std6ranges3__45__cpo9iter_moveE
	.align		8
        /*0060*/ 	.dword	_ZN40_INTERNAL_15232033_4_k_cu_2ad04f0a_298134cute7productE
	.align		8
        /*0068*/ 	.dword	_ZN40_INTERNAL_15232033_4_k_cu_2ad04f0a_298134cute1_E
	.align		8
        /*0070*/ 	.dword	$str$25
	.align		8
        /*0078*/ 	.dword	$str$26
	.align		8
        /*0080*/ 	.dword	$str$27
	.align		8
        /*0088*/ 	.dword	$str$28


//--------------------- .text._ZN7cutlass13device_kernelINS_4gemm6kernel13GemmUniversalIN4cute5tupleIJiiiiEEENS1_10collective13CollectiveMmaINS1_35MainloopSm100TmaUmmaWarpSpecializedILi54ELi2ELi4ENS5_IJNS4_1CILi4EEENSA_ILi2EEENSA_ILi1EEEEEEEENS5_IJNSA_ILi64EEESG_NSA_ILi32EEEEEENS_12float_e4m3_tENS5_IJlSD_lEEESJ_SK_NS4_8TiledMMAINS4_8MMA_AtomIJNS4_10MMA_TraitsINS4_19SM100_MMA_F8F6F4_SSEJSJ_SJ_fSG_SG_NS4_17integral_constantINS4_4UMMA5MajorELSR_0EEESS_NSP_INSQ_7ScaleInELST_0EEESU_EEEEEENS4_6LayoutINS5_IJSD_SD_SD_EEENS5_IJNSA_ILi0EEESZ_SZ_EEEEENS5_IJNS4_10UnderscoreES12_S12_EEEEENS4_23SM90_TMA_LOAD_MULTICASTENS4_14ComposedLayoutINS4_7SwizzleILi1ELi4ELi3EEENS4_18smem_ptr_flag_bitsILi8EEENSX_INS5_IJNSA_ILi8EEESH_EEENS5_IJSH_SD_EEEEEEEvNS4_8identityES15_S1F_vS1G_EENS_8epilogue10collective18CollectiveEpilogueINS1I_23Sm100TmaWarpSpecializedILi1ELi1ELi32ELb0ELb0EEEJSI_NS5_IJNSX_ISG_SD_EES1N_EEESJ_SK_SJ_SK_NS1I_6fusion15FusionCallbacksIS1M_NS1P_17LinearCombinationISJ_fSJ_fLNS_15FloatRoundStyleE2EEESI_S1O_JEEENS4_5SM1004TMEM4LOAD26SM100_TMEM_LOAD_16dp32b32xENS4_13SM90_TMA_LOADENS16_INS17_ILi2ELi4ELi3EEES1A_NSX_INS5_IJS1B_SG_EEENS5_IJSG_SD_EEEEEEENS4_39AutoVectorizingCopyWithAssumedAlignmentILi128EEENS4_14SM90_TMA_STOREES24_S26_S26_EEEvvEEEEvNT_6ParamsE --------------------------
	.section	.text._ZN7cutlass13device_kernelINS_4gemm6kernel13GemmUniversalIN4cute5tupleIJiiiiEEENS1_10collective13CollectiveMmaINS1_35MainloopSm100TmaUmmaWarpSpecializedILi54ELi2ELi4ENS5_IJNS4_1CILi4EEENSA_ILi2EEENSA_ILi1EEEEEEEENS5_IJNSA_ILi64EEESG_NSA_ILi32EEEEEENS_12float_e4m3_tENS5_IJlSD_lEEESJ_SK_NS4_8TiledMMAINS4_8MMA_AtomIJNS4_10MMA_TraitsINS4_19SM100_MMA_F8F6F4_SSEJSJ_SJ_fSG_SG_NS4_17integral_constantINS4_4UMMA5MajorELSR_0EEESS_NSP_INSQ_7ScaleInELST_0EEESU_EEEEEENS4_6LayoutINS5_IJSD_SD_SD_EEENS5_IJNSA_ILi0EEESZ_SZ_EEEEENS5_IJNS4_10UnderscoreES12_S12_EEEEENS4_23SM90_TMA_LOAD_MULTICASTENS4_14ComposedLayoutINS4_7SwizzleILi1ELi4ELi3EEENS4_18smem_ptr_flag_bitsILi8EEENSX_INS5_IJNSA_ILi8EEESH_EEENS5_IJSH_SD_EEEEEEEvNS4_8identityES15_S1F_vS1G_EENS_8epilogue10collective18CollectiveEpilogueINS1I_23Sm100TmaWarpSpecializedILi1ELi1ELi32ELb0ELb0EEEJSI_NS5_IJNSX_ISG_SD_EES1N_EEESJ_SK_SJ_SK_NS1I_6fusion15FusionCallbacksIS1M_NS1P_17LinearCombinationISJ_fSJ_fLNS_15FloatRoundStyleE2EEESI_S1O_JEEENS4_5SM1004TMEM4LOAD26SM100_TMEM_LOAD_16dp32b32xENS4_13SM90_TMA_LOADENS16_INS17_ILi2ELi4ELi3EEES1A_NSX_INS5_IJS1B_SG_EEENS5_IJSG_SD_EEEEEEENS4_39AutoVectorizingCopyWithAssumedAlignmentILi128EEENS4_14SM90_TMA_STOREES24_S26_S26_EEEvvEEEEvNT_6ParamsE,"ax",@progbits
	.align	128
.text._ZN7cutlass13device_kernelINS_4gemm6kernel13GemmUniversalIN4cute5tupleIJiiiiEEENS1_10collective13CollectiveMmaINS1_35MainloopSm100TmaUmmaWarpSpecializedILi54ELi2ELi4ENS5_IJNS4_1CILi4EEENSA_ILi2EEENSA_ILi1EEEEEEEENS5_IJNSA_ILi64EEESG_NSA_ILi32EEEEEENS_12float_e4m3_tENS5_IJlSD_lEEESJ_SK_NS4_8TiledMMAINS4_8MMA_AtomIJNS4_10MMA_TraitsINS4_19SM100_MMA_F8F6F4_SSEJSJ_SJ_fSG_SG_NS4_17integral_constantINS4_4UMMA5MajorELSR_0EEESS_NSP_INSQ_7ScaleInELST_0EEESU_EEEEEENS4_6LayoutINS5_IJSD_SD_SD_EEENS5_IJNSA_ILi0EEESZ_SZ_EEEEENS5_IJNS4_10UnderscoreES12_S12_EEEEENS4_23SM90_TMA_LOAD_MULTICASTENS4_14ComposedLayoutINS4_7SwizzleILi1ELi4ELi3EEENS4_18smem_ptr_flag_bitsILi8EEENSX_INS5_IJNSA_ILi8EEESH_EEENS5_IJSH_SD_EEEEEEEvNS4_8identityES15_S1F_vS1G_EENS_8epilogue10collective18CollectiveEpilogueINS1I_23Sm100TmaWarpSpecializedILi1ELi1ELi32ELb0ELb0EEEJSI_NS5_IJNSX_ISG_SD_EES1N_EEESJ_SK_SJ_SK_NS1I_6fusion15FusionCallbacksIS1M_NS1P_17LinearCombinationISJ_fSJ_fLNS_15FloatRoundStyleE2EEESI_S1O_JEEENS4_5SM1004TMEM4LOAD26SM100_TMEM_LOAD_16dp32b32xENS4_13SM90_TMA_LOADENS16_INS17_ILi2ELi4ELi3EEES1A_NSX_INS5_IJS1B_SG_EEENS5_IJSG_SD_EEEEEEENS4_39AutoVectorizingCopyWithAssumedAlignmentILi128EEENS4_14SM90_TMA_STOREES24_S26_S26_EEEvvEEEEvNT_6ParamsE:
        .type           _ZN7cutlass13device_kernelINS_4gemm6kernel13GemmUniversalIN4cute5tupleIJiiiiEEENS1_10collective13CollectiveMmaINS1_35MainloopSm100TmaUmmaWarpSpecializedILi54ELi2ELi4ENS5_IJNS4_1CILi4EEENSA_ILi2EEENSA_ILi1EEEEEEEENS5_IJNSA_ILi64EEESG_NSA_ILi32EEEEEENS_12float_e4m3_tENS5_IJlSD_lEEESJ_SK_NS4_8TiledMMAINS4_8MMA_AtomIJNS4_10MMA_TraitsINS4_19SM100_MMA_F8F6F4_SSEJSJ_SJ_fSG_SG_NS4_17integral_constantINS4_4UMMA5MajorELSR_0EEESS_NSP_INSQ_7ScaleInELST_0EEESU_EEEEEENS4_6LayoutINS5_IJSD_SD_SD_EEENS5_IJNSA_ILi0EEESZ_SZ_EEEEENS5_IJNS4_10UnderscoreES12_S12_EEEEENS4_23SM90_TMA_LOAD_MULTICASTENS4_14ComposedLayoutINS4_7SwizzleILi1ELi4ELi3EEENS4_18smem_ptr_flag_bitsILi8EEENSX_INS5_IJNSA_ILi8EEESH_EEENS5_IJSH_SD_EEEEEEEvNS4_8identityES15_S1F_vS1G_EENS_8epilogue10collective18CollectiveEpilogueINS1I_23Sm100TmaWarpSpecializedILi1ELi1ELi32ELb0ELb0EEEJSI_NS5_IJNSX_ISG_SD_EES1N_EEESJ_SK_SJ_SK_NS1I_6fusion15FusionCallbacksIS1M_NS1P_17LinearCombinationISJ_fSJ_fLNS_15FloatRoundStyleE2EEESI_S1O_JEEENS4_5SM1004TMEM4LOAD26SM100_TMEM_LOAD_16dp32b32xENS4_13SM90_TMA_LOADENS16_INS17_ILi2ELi4ELi3EEES1A_NSX_INS5_IJS1B_SG_EEENS5_IJSG_SD_EEEEEEENS4_39AutoVectorizingCopyWithAssumedAlignmentILi128EEENS4_14SM90_TMA_STOREES24_S26_S26_EEEvvEEEEvNT_6ParamsE,@function
        .size           _ZN7cutlass13device_kernelINS_4gemm6kernel13GemmUniversalIN4cute5tupleIJiiiiEEENS1_10collective13CollectiveMmaINS1_35MainloopSm100TmaUmmaWarpSpecializedILi54ELi2ELi4ENS5_IJNS4_1CILi4EEENSA_ILi2EEENSA_ILi1EEEEEEEENS5_IJNSA_ILi64EEESG_NSA_ILi32EEEEEENS_12float_e4m3_tENS5_IJlSD_lEEESJ_SK_NS4_8TiledMMAINS4_8MMA_AtomIJNS4_10MMA_TraitsINS4_19SM100_MMA_F8F6F4_SSEJSJ_SJ_fSG_SG_NS4_17integral_constantINS4_4UMMA5MajorELSR_0EEESS_NSP_INSQ_7ScaleInELST_0EEESU_EEEEEENS4_6LayoutINS5_IJSD_SD_SD_EEENS5_IJNSA_ILi0EEESZ_SZ_EEEEENS5_IJNS4_10UnderscoreES12_S12_EEEEENS4_23SM90_TMA_LOAD_MULTICASTENS4_14ComposedLayoutINS4_7SwizzleILi1ELi4ELi3EEENS4_18smem_ptr_flag_bitsILi8EEENSX_INS5_IJNSA_ILi8EEESH_EEENS5_IJSH_SD_EEEEEEEvNS4_8identityES15_S1F_vS1G_EENS_8epilogue10collective18CollectiveEpilogueINS1I_23Sm100TmaWarpSpecializedILi1ELi1ELi32ELb0ELb0EEEJSI_NS5_IJNSX_ISG_SD_EES1N_EEESJ_SK_SJ_SK_NS1I_6fusion15FusionCallbacksIS1M_NS1P_17LinearCombinationISJ_fSJ_fLNS_15FloatRoundStyleE2EEESI_S1O_JEEENS4_5SM1004TMEM4LOAD26SM100_TMEM_LOAD_16dp32b32xENS4_13SM90_TMA_LOADENS16_INS17_ILi2ELi4ELi3EEES1A_NSX_INS5_IJS1B_SG_EEENS5_IJSG_SD_EEEEEEENS4_39AutoVectorizingCopyWithAssumedAlignmentILi128EEENS4_14SM90_TMA_STOREES24_S26_S26_EEEvvEEEEvNT_6ParamsE,(.L_x_286 - _ZN7cutlass13device_kernelINS_4gemm6kernel13GemmUniversalIN4cute5tupleIJiiiiEEENS1_10collective13CollectiveMmaINS1_35MainloopSm100TmaUmmaWarpSpecializedILi54ELi2ELi4ENS5_IJNS4_1CILi4EEENSA_ILi2EEENSA_ILi1EEEEEEEENS5_IJNSA_ILi64EEESG_NSA_ILi32EEEEEENS_12float_e4m3_tENS5_IJlSD_lEEESJ_SK_NS4_8TiledMMAINS4_8MMA_AtomIJNS4_10MMA_TraitsINS4_19SM100_MMA_F8F6F4_SSEJSJ_SJ_fSG_SG_NS4_17integral_constantINS4_4UMMA5MajorELSR_0EEESS_NSP_INSQ_7ScaleInELST_0EEESU_EEEEEENS4_6LayoutINS5_IJSD_SD_SD_EEENS5_IJNSA_ILi0EEESZ_SZ_EEEEENS5_IJNS4_10UnderscoreES12_S12_EEEEENS4_23SM90_TMA_LOAD_MULTICASTENS4_14ComposedLayoutINS4_7SwizzleILi1ELi4ELi3EEENS4_18smem_ptr_flag_bitsILi8EEENSX_INS5_IJNSA_ILi8EEESH_EEENS5_IJSH_SD_EEEEEEEvNS4_8identityES15_S1F_vS1G_EENS_8epilogue10collective18CollectiveEpilogueINS1I_23Sm100TmaWarpSpecializedILi1ELi1ELi32ELb0ELb0EEEJSI_NS5_IJNSX_ISG_SD_EES1N_EEESJ_SK_SJ_SK_NS1I_6fusion15FusionCallbacksIS1M_NS1P_17LinearCombinationISJ_fSJ_fLNS_15FloatRoundStyleE2EEESI_S1O_JEEENS4_5SM1004TMEM4LOAD26SM100_TMEM_LOAD_16dp32b32xENS4_13SM90_TMA_LOADENS16_INS17_ILi2ELi4ELi3EEES1A_NSX_INS5_IJS1B_SG_EEENS5_IJSG_SD_EEEEEEENS4_39AutoVectorizingCopyWithAssumedAlignmentILi128EEENS4_14SM90_TMA_STOREES24_S26_S26_EEEvvEEEEvNT_6ParamsE)
        .other          _ZN7cutlass13device_kernelINS_4gemm6kernel13GemmUniversalIN4cute5tupleIJiiiiEEENS1_10collective13CollectiveMmaINS1_35MainloopSm100TmaUmmaWarpSpecializedILi54ELi2ELi4ENS5_IJNS4_1CILi4EEENSA_ILi2EEENSA_ILi1EEEEEEEENS5_IJNSA_ILi64EEESG_NSA_ILi32EEEEEENS_12float_e4m3_tENS5_IJlSD_lEEESJ_SK_NS4_8TiledMMAINS4_8MMA_AtomIJNS4_10MMA_TraitsINS4_19SM100_MMA_F8F6F4_SSEJSJ_SJ_fSG_SG_NS4_17integral_constantINS4_4UMMA5MajorELSR_0EEESS_NSP_INSQ_7ScaleInELST_0EEESU_EEEEEENS4_6LayoutINS5_IJSD_SD_SD_EEENS5_IJNSA_ILi0EEESZ_SZ_EEEEENS5_IJNS4_10UnderscoreES12_S12_EEEEENS4_23SM90_TMA_LOAD_MULTICASTENS4_14ComposedLayoutINS4_7SwizzleILi1ELi4ELi3EEENS4_18smem_ptr_flag_bitsILi8EEENSX_INS5_IJNSA_ILi8EEESH_EEENS5_IJSH_SD_EEEEEEEvNS4_8identityES15_S1F_vS1G_EENS_8epilogue10collective18CollectiveEpilogueINS1I_23Sm100TmaWarpSpecializedILi1ELi1ELi32ELb0ELb0EEEJSI_NS5_IJNSX_ISG_SD_EES1N_EEESJ_SK_SJ_SK_NS1I_6fusion15FusionCallbacksIS1M_NS1P_17LinearCombinationISJ_fSJ_fLNS_15FloatRoundStyleE2EEESI_S1O_JEEENS4_5SM1004TMEM4LOAD26SM100_TMEM_LOAD_16dp32b32xENS4_13SM90_TMA_LOADENS16_INS17_ILi2ELi4ELi3EEES1A_NSX_INS5_IJS1B_SG_EEENS5_IJSG_SD_EEEEEEENS4_39AutoVectorizingCopyWithAssumedAlignmentILi128EEENS4_14SM90_TMA_STOREES24_S26_S26_EEEvvEEEEvNT_6ParamsE,@"STO_CUDA_ENTRY STV_DEFAULT"
_ZN7cutlass13device_kernelINS_4gemm6kernel13GemmUniversalIN4cute5tupleIJiiiiEEENS1_10collective13CollectiveMmaINS1_35MainloopSm100TmaUmmaWarpSpecializedILi54ELi2ELi4ENS5_IJNS4_1CILi4EEENSA_ILi2EEENSA_ILi1EEEEEEEENS5_IJNSA_ILi64EEESG_NSA_ILi32EEEEEENS_12float_e4m3_tENS5_IJlSD_lEEESJ_SK_NS4_8TiledMMAINS4_8MMA_AtomIJNS4_10MMA_TraitsINS4_19SM100_MMA_F8F6F4_SSEJSJ_SJ_fSG_SG_NS4_17integral_constantINS4_4UMMA5MajorELSR_0EEESS_NSP_INSQ_7ScaleInELST_0EEESU_EEEEEENS4_6LayoutINS5_IJSD_SD_SD_EEENS5_IJNSA_ILi0EEESZ_SZ_EEEEENS5_IJNS4_10UnderscoreES12_S12_EEEEENS4_23SM90_TMA_LOAD_MULTICASTENS4_14ComposedLayoutINS4_7SwizzleILi1ELi4ELi3EEENS4_18smem_ptr_flag_bitsILi8EEENSX_INS5_IJNSA_ILi8EEESH_EEENS5_IJSH_SD_EEEEEEEvNS4_8identityES15_S1F_vS1G_EENS_8epilogue10collective18CollectiveEpilogueINS1I_23Sm100TmaWarpSpecializedILi1ELi1ELi32ELb0ELb0EEEJSI_NS5_IJNSX_ISG_SD_EES1N_EEESJ_SK_SJ_SK_NS1I_6fusion15FusionCallbacksIS1M_NS1P_17LinearCombinationISJ_fSJ_fLNS_15FloatRoundStyleE2EEESI_S1O_JEEENS4_5SM1004TMEM4LOAD26SM100_TMEM_LOAD_16dp32b32xENS4_13SM90_TMA_LOADENS16_INS17_ILi2ELi4ELi3EEES1A_NSX_INS5_IJS1B_SG_EEENS5_IJSG_SD_EEEEEEENS4_39AutoVectorizingCopyWithAssumedAlignmentILi128EEENS4_14SM90_TMA_STOREES24_S26_S26_EEEvvEEEEvNT_6ParamsE:
[----:B------:R-:W1:Y:S01]  /*0000*/  LDC R1, c[0x0][0x37c] ;  /* 0x0000df00ff017b82 */ /* 0x000e620000000800 */
[----:B------:R-:W2:Y:S01]  /*0010*/  S2R R76, SR_TID.X ;  /* 0x00000000004c7919 */ /* 0x000ea20000002100 */
[----:B------:R-:W3:Y:S01]  /*0020*/  LDCU.64 UR8, c[0x0][0x890] ;  /* 0x00011200ff0877ac */ /* 0x000ee20008000a00 */
[----:B------:R-:W-:Y:S02]  /*0030*/  PRMT R79, RZ, 0x7610, R79 ;  /* 0x00007610ff4f7816 */ /* 0x000fe4000000004f */
[----:B------:R-:W-:Y:S01]  /*0040*/  ELECT P3, URZ, PT ;  /* 0x0000000000ff782f */ /* 0x000fe20003860000 */
[----:B---3--:R-:W-:-:S04]  /*0050*/  UISETP.NE.U32.AND UP0, UPT, UR8, URZ, UPT ;  /* 0x000000ff0800728c */ /* 0x008fc8000bf05070 */
[----:B------:R-:W-:Y:S01]  /*0060*/  UISETP.NE.AND.EX UP0, UPT, UR9, URZ, UPT, UP0 ;  /* 0x000000ff0900728c */ /* 0x000fe2000bf05300 */
[----:B--2---:R-:W-:-:S05]  /*0070*/  SHF.R.U32.HI R80, RZ, 0x5, R76 ;  /* 0x00000005ff507819 */ /* 0x004fca000001164c */
[----:B------:R-:W2:Y:S02]  /*0080*/  SHFL.IDX PT, R0, R80, RZ, 0x1f ;  /* 0x00001fff50007589 */ /* 0x000ea400000e0000 */
[----:B--2---:R-:W-:Y:S01]  /*0090*/  R2UR UR22, R0 ;  /* 0x00000000001672ca */ /* 0x004fe200000e0000 */
[----:B-1----:R-:W-:-:S14]  /*00a0*/  BRA.U UP0, `(.L_x_0) ;  /* 0x0000000100307547 */ /* 0x002fdc000b800000 */
[----:B------:R-:W1:Y:S02]  /*00b0*/  LDCU.64 UR4, c[0x0][0x888] ;  /* 0x00011100ff0477ac */ /* 0x000e640008000a00 */
[----:B-1----:R-:W-:-:S04]  /*00c0*/  UISETP.NE.U32.AND UP0, UPT, UR4, URZ, UPT ;  /* 0x000000ff0400728c */ /* 0x002fc8000bf05070 */
[----:B------:R-:W-:-:S09]  /*00d0*/  UISETP.NE.AND.EX UP0, UPT, UR5, URZ, UPT, UP0 ;  /* 0x000000ff0500728c */ /* 0x000fd2000bf05300 */
[----:B------:R-:W-:Y:S05]  /*00e0*/  BRA.U !UP0, `(.L_x_1) ;  /* 0x0000000108147547 */ /* 0x000fea000b800000 */
[----:B------:R-:W1:Y:S01]  /*00f0*/  LDC.64 R2, c[0x0][0x888] ;  /* 0x00022200ff027b82 */ /* 0x000e620000000a00 */
[----:B------:R-:W1:Y:S02]  /*0100*/  LDCU.64 UR4, c[0x0][0x358] ;  /* 0x00006b00ff0477ac */ /* 0x000e640008000a00 */
[----:B-1----:R1:W5:Y:S01]  /*0110*/  LDG.E R39, desc[UR4][R2.64] ;  /* 0x0000000402277981 */ /* 0x002362000c1e1900 */
[----:B------:R-:W-:Y:S01]  /*0120*/  HFMA2 R79, -RZ, RZ, 0, 5.9604644775390625e-08 ;  /* 0x00000001ff4f7431 */ /* 0x000fe200000001ff */
[----:B------:R-:W-:Y:S05]  /*0130*/  BRA `(.L_x_0) ;  /* 0x00000000000c7947 */ /* 0x000fea0003800000 */
.L_x_1:
[----:B------:R-:W1:Y:S01]  /*0140*/  LDCU UR4, c[0x0][0x880] ;  /* 0x00011000ff0477ac */ /* 0x000e620008000800 */
[----:B------:R-:W-:Y:S01]  /*0150*/  HFMA2 R79, -RZ, RZ, 0, 5.9604644775390625e-08 ;  /* 0x00000001ff4f7431 */ /* 0x000fe200000001ff */
[----:B-1----:R-:W-:-:S07]  /*0160*/  MOV R39, UR4 ;  /* 0x0000000400277c02 */ /* 0x002fce0008000f00 */
.L_x_0:
[----:B------:R-:W2:Y:S02]  /*0170*/  LDCU.64 UR4, c[0x0][0x8b0] ;  /* 0x00011600ff0477ac */ /* 0x000ea40008000a00 */
[----:B--2---:R-:W-:-:S04]  /*0180*/  UISETP.NE.U32.AND UP0, UPT, UR4, URZ, UPT ;  /* 0x000000ff0400728c */ /* 0x004fc8000bf05070 */
[----:B------:R-:W-:-:S09]  /*0190*/  UISETP.NE.AND.EX UP0, UPT, UR5, URZ, UPT, UP0 ;  /* 0x000000ff0500728c */ /* 0x000fd2000bf05300 */
[----:B------:R-:W-:Y:S05]  /*01a0*/  BRA.U UP0, `(.L_x_2) ;  /* 0x0000000100287547 */ /* 0x000fea000b800000 */
[----:B------:R-:W2:Y:S02]  /*01b0*/  LDCU.64 UR4, c[0x0][0x8a8] ;  /* 0x00011500ff0477ac */ /* 0x000ea40008000a00 */
[----:B--2---:R-:W-:-:S04]  /*01c0*/  UISETP.NE.U32.AND UP0, UPT, UR4, URZ, UPT ;  /* 0x000000ff0400728c */ /* 0x004fc8000bf05070 */
[----:B------:R-:W-:-:S09]  /*01d0*/  UISETP.NE.AND.EX UP0, UPT, UR5, URZ, UPT, UP0 ;  /* 0x000000ff0500728c */ /* 0x000fd2000bf05300 */
[----:B------:R-:W-:Y:S05]  /*01e0*/  BRA.U !UP0, `(.L_x_3) ;  /* 0x0000000108107547 */ /* 0x000fea000b800000 */
[----:B-1----:R-:W1:Y:S01]  /*01f0*/  LDC.64 R2, c[0x0][0x8a8] ;  /* 0x00022a00ff027b82 */ /* 0x002e620000000a00 */
[----:B------:R-:W1:Y:S02]  /*0200*/  LDCU.64 UR4, c[0x0][0x358] ;  /* 0x00006b00ff0477ac */ /* 0x000e640008000a00 */
[----:B-1----:R2:W5:Y:S01]  /*0210*/  LDG.E R38, desc[UR4][R2.64] ;  /* 0x0000000402267981 */ /* 0x002562000c1e1900 */
[----:B------:R-:W-:Y:S05]  /*0220*/  BRA `(.L_x_2) ;  /* 0x0000000000087947 */ /* 0x000fea0003800000 */
.L_x_3:
[----:B------:R-:W2:Y:S02]  /*0230*/  LDCU UR4, c[0x0][0x8a0] ;  /* 0x00011400ff0477ac */ /* 0x000ea40008000800 */
[----:B--2---:R-:W-:Y:S02]  /*0240*/  MOV R38, UR4 ;  /* 0x0000000400267c02 */ /* 0x004fe40008000f00 */
.L_x_2:
[----:B------:R-:W-:Y:S01]  /*0250*/  IMAD.U32 R0, RZ, RZ, UR22 ;  /* 0x00000016ff007e24 */ /* 0x000fe2000f8e00ff */
[----:B------:R-:W-:Y:S04]  /*0260*/  BSSY.RECONVERGENT B0, `(.L_x_4) ;  /* 0x000000c000007945 */ /* 0x000fe80003800200 */
[C---:B------:R-:W-:Y:S02]  /*0270*/  ISETP.NE.OR P1, PT, R0.reuse, 0x1, !P3 ;  /* 0x000000010000780c */ /* 0x040fe40005f25670 */
[----:B------:R-:W-:-:S11]  /*0280*/  ISETP.NE.OR P0, PT, R0, 0x3, !P3 ;  /* 0x000000030000780c */ /* 0x000fd60005f05670 */
[----:B------:R-:W-:Y:S05]  /*0290*/  @P1 BRA `(.L_x_5) ;  /* 0x0000000000201947 */ /* 0x000fea0003800000 */
[----:B------:R-:W3:Y:S02]  /*02a0*/  LDCU.64 UR4, c[0x0][0x348] ;  /* 0x00006900ff0477ac */ /* 0x000ee40008000a00 */
[----:B---3--:R-:W-:Y:S02]  /*02b0*/  UIADD3 UR6, UP1, UPT, UR4, 0x80, URZ ;  /* 0x0000008004067890 */ /* 0x008fe4000ff3e0ff */
[----:B------:R-:W-:Y:S02]  /*02c0*/  UIADD3 UR4, UP0, UPT, UR4, 0x180, URZ ;  /* 0x0000018004047890 */ /* 0x000fe4000ff1e0ff */
[----:B------:R-:W-:Y:S02]  /*02d0*/  UIADD3.X UR7, UPT, UPT, URZ, UR5, URZ, UP1, !UPT ;  /* 0x00000005ff077290 */ /* 0x000fe40008ffe4ff */
[----:B------:R-:W-:-:S07]  /*02e0*/  UIADD3.X UR5, UPT, UPT, URZ, UR5, URZ, UP0, !UPT ;  /* 0x00000005ff057290 */ /* 0x000fce00087fe4ff */
[----:B------:R3:W-:Y:S02]  /*02f0*/  UTMACCTL.PF [UR6] ;  /* 0x00000000060079b9 */ /* 0x0007e40008040000 */
[----:B------:R3:W-:Y:S02]  /*0300*/  UTMACCTL.PF [UR4] ;  /* 0x00000000040079b9 */ /* 0x0007e40008040000 */
[----:B---3--:R-:W-:Y:S01]  /*0310*/  NOP ;  /* 0x0000000000007918 */ /* 0x008fe20000000000 */
.L_x_5:
[----:B------:R-:W-:Y:S05]  /*0320*/  BSYNC.RECONVERGENT B0 ;  /* 0x0000000000007941 */ /* 0x000fea0003800200 */
.L_x_4:
[----:B------:R-:W-:Y:S04]  /*0330*/  BSSY.RECONVERGENT B0, `(.L_x_6) ;  /* 0x000000a000007945 */ /* 0x000fe80003800200 */
        /* <DEDUP_REMOVED lines=9> */
.L_x_7:
[----:B------:R-:W-:Y:S05]  /*03d0*/  BSYNC.RECONVERGENT B0 ;  /* 0x0000000000007941 */ /* 0x000fea0003800200 */
.L_x_6:
[----:B------:R-:W3:Y:S01]  /*03e0*/  LDCU.64 UR4, c[0x0][0x888] ;  /* 0x00011100ff0477ac */ /* 0x000ee20008000a00 */
[----:B------:R-:W-:Y:S02]  /*03f0*/  UISETP.EQ.U32.AND UP1, UPT, UR8, URZ, UPT ;  /* 0x000000ff0800728c */ /* 0x000fe4000bf22070 */
[----:B------:R-:W-:Y:S02]  /*0400*/  UPLOP3.LUT UP3, UPT, UPT, UPT, UPT, 0x80, 0x8 ;  /* 0x000000000008789c */ /* 0x000fe40003f6f070 */
[----:B---3--:R-:W-:-:S04]  /*0410*/  UISETP.NE.U32.AND UP0, UPT, UR4, URZ, UPT ;  /* 0x000000ff0400728c */ /* 0x008fc8000bf05070 */
[----:B------:R-:W-:-:S04]  /*0420*/  UISETP.NE.AND.EX UP0, UPT, UR5, URZ, UPT, UP0 ;  /* 0x000000ff0500728c */ /* 0x000fc8000bf05300 */
[----:B------:R-:W-:-:S04]  /*0430*/  UISETP.EQ.OR.EX UP2, UPT, UR9, URZ, !UP0, UP1 ;  /* 0x000000ff0900728c */ /* 0x000fc8000c742710 */
[----:B------:R-:W-:-:S05]  /*0440*/  UP2UR UR61, UPR, URZ, 0x4 ;  /* 0x00000004ff3d7883 */ /* 0x000fca0008000000 */
[----:B------:R-:W-:Y:S07]  /*0450*/  BRA.U !UP2, `(.L_x_8) ;  /* 0x000000010a207547 */ /* 0x000fee000b800000 */
[----:B------:R-:W-:Y:S01]  /*0460*/  UISETP.NE.U32.AND UP1, UPT, UR8, URZ, UPT ;  /* 0x000000ff0800728c */ /* 0x000fe2000bf25070 */
[----:B-----5:R-:W-:Y:S01]  /*0470*/  FSETP.NEU.AND P0, PT, R39, RZ, PT ;  /* 0x000000ff2700720b */ /* 0x020fe20003f0d000 */
[----:B------:R-:W-:Y:S02]  /*0480*/  USEL UR4, URZ, 0xffffffff, UP0 ;  /* 0xffffffffff047887 */ /* 0x000fe40008000000 */
[----:B------:R-:W-:-:S10]  /*0490*/  UISETP.NE.AND.EX UP1, UPT, UR9, URZ, UPT, UP1 ;  /* 0x000000ff0900728c */ /* 0x000fd4000bf25310 */
[----:B------:R-:W-:Y:S01]  /*04a0*/  VOTEU.ANY UP0, P0 ;  /* 0x0000000000ff7886 */ /* 0x000fe20000000100 */
[----:B------:R-:W-:-:S04]  /*04b0*/  @!UP1 USEL UR4, URZ, 0xffffffff, UP0 ;  /* 0xffffffffff049887 */ /* 0x000fc80008000000 */
[----:B------:R-:W-:-:S04]  /*04c0*/  ULOP3.LUT UR4, UR4, 0x1, URZ, 0xc0, !UPT ;  /* 0x0000000104047892 */ /* 0x000fc8000f8ec0ff */
[----:B------:R-:W-:-:S11]  /*04d0*/  UISETP.NE.U32.AND UP3, UPT, UR4, 0x1, UPT ;  /* 0x000000010400788c */ /* 0x000fd6000bf65070 */
.L_x_8:
[----:B-12---:R-:W1:Y:S01]  /*04e0*/  SHFL.IDX PT, R2, R80, RZ, 0x1f ;  /* 0x00001fff50027589 */ /* 0x006e6200000e0000 */
[----:B------:R-:W-:-:S04]  /*04f0*/  UISETP.NE.AND UP0, UPT, UR22, 0x2, UPT ;  /* 0x000000021600788c */ /* 0x000fc8000bf05270 */
[----:B------:R-:W-:Y:S01]  /*0500*/  USEL UR34, URZ, 0x1, UP0 ;  /* 0x00000001ff227887 */ /* 0x000fe20008000000 */
[----:B-1----:R-:W-:-:S13]  /*0510*/  ISETP.NE.AND P0, PT, R2, RZ, PT ;  /* 0x000000ff0200720c */ /* 0x002fda0003f05270 */
[----:B------:R-:W-:Y:S05]  /*0520*/  @P0 BRA `(.L_x_9) ;  /* 0x0000000400f40947 */ /* 0x000fea0003800000 */
[----:B------:R-:W-:Y:S01]  /*0530*/  ELECT P0, URZ, PT ;  /* 0x0000000000ff782f */ /* 0x000fe20003800000 */
[----:B------:R-:W-:-:S12]  /*0540*/  BSSY.RECONVERGENT B0, `(.L_x_9) ;  /* 0x000007b000007945 */ /* 0x000fd80003800200 */
[----:B------:R-:W-:Y:S05]  /*0550*/  @!P0 BRA `(.L_x_10) ;  /* 0x0000000400e48947 */ /* 0x000fea0003800000 */
[----:B------:R-:W1:Y:S01]  /*0560*/  S2UR UR4, SR_CgaCtaId ;  /* 0x00000000000479c3 */ /* 0x000e620000008800 */
[----:B------:R-:W-:Y:S01]  /*0570*/  UMOV UR5, 0x400 ;  /* 0x0000040000057882 */ /* 0x000fe20000000000 */
[----:B------:R-:W-:Y:S01]  /*0580*/  UMOV UR8, 0x1 ;  /* 0x0000000100087882 */ /* 0x000fe20000000000 */
[----:B------:R-:W-:Y:S01]  /*0590*/  UMOV UR6, 0x5 ;  /* 0x0000000500067882 */ /* 0x000fe20000000000 */
[----:B------:R-:W-:-:S04]  /*05a0*/  UIADD3 UR8, UPT, UPT, -UR8, 0x100000, URZ ;  /* 0x0010000008087890 */ /* 0x000fc8000fffe1ff */
[----:B------:R-:W-:Y:S02]  /*05b0*/  USHF.L.U32 UR9, UR8, 0xb, URZ ;  /* 0x0000000b08097899 */ /* 0x000fe400080006ff */
[----:B------:R-:W-:Y:S02]  /*05c0*/  USHF.L.U32 UR8, UR8, 0x1, URZ ;  /* 0x0000000108087899 */ /* 0x000fe400080006ff */
[----:B------:R-:W-:-:S04]  /*05d0*/  UIADD3 UR6, UPT, UPT, -UR6, 0x100000, URZ ;  /* 0x0010000006067890 */ /* 0x000fc8000fffe1ff */
[----:B------:R-:W-:Y:S02]  /*05e0*/  USHF.L.U32 UR7, UR6, 0xb, URZ ;  /* 0x0000000b06077899 */ /* 0x000fe400080006ff */
[----:B------:R-:W-:Y:S02]  /*05f0*/  USHF.L.U32 UR6, UR6, 0x1, URZ ;  /* 0x0000000106067899 */ /* 0x000fe400080006ff */
[----:B-1----:R-:W-:Y:S01]  /*0600*/  ULEA UR4, UR4, UR5, 0x18 ;  /* 0x0000000504047291 */ /* 0x002fe2000f8ec0ff */
[----:B------:R-:W1:Y:S11]  /*0610*/  FENCE.VIEW.ASYNC.S ;  /* 0x00000000000073c6 */ /* 0x000e760000000000 */
[----:B-1----:R1:W2:Y:S01]  /*0620*/  SYNCS.EXCH.64 URZ, [UR4], UR8 ;  /* 0x0000000804ff75b2 */ /* 0x0022a20008000100 */
[----:B------:R1:W3:Y:S01]  /*0630*/  SYNCS.EXCH.64 URZ, [UR4+0x1b0], UR6 ;  /* 0x0001b00604ff75b2 */ /* 0x0002e20008000100 */
[----:B------:R1:W4:Y:S01]  /*0640*/  SYNCS.EXCH.64 URZ, [UR4+0x8], UR8 ;  /* 0x0000080804ff75b2 */ /* 0x0003220008000100 */
[----:B------:R1:W1:Y:S01]  /*0650*/  SYNCS.EXCH.64 URZ, [UR4+0x1b8], UR6 ;  /* 0x0001b80604ff75b2 */ /* 0x0002620008000100 */
        /* <DEDUP_REMOVED lines=104> */
[----:B--234-:R-:W-:Y:S01]  /*0ce0*/  NOP ;  /* 0x0000000000007918 */ /* 0x01cfe20000000000 */
.L_x_10:
[----:B-1----:R-:W-:Y:S05]  /*0cf0*/  BSYNC.RECONVERGENT B0 ;  /* 0x0000000000007941 */ /* 0x002fea0003800200 */
.L_x_9:
[----:B------:R-:W1:Y:S01]  /*0d00*/  SHFL.IDX PT, R2, R80, RZ, 0x1f ;  /* 0x00001fff50027589 */ /* 0x000e6200000e0000 */
[----:B------:R-:W-:Y:S01]  /*0d10*/  NOP ;  /* 0x0000000000007918 */ /* 0x000fe20000000000 */
[----:B-1----:R-:W-:-:S13]  /*0d20*/  ISETP.NE.AND P0, PT, R2, 0x1, PT ;  /* 0x000000010200780c */ /* 0x002fda0003f05270 */
[----:B------:R-:W-:Y:S05]  /*0d30*/  @P0 BRA `(.L_x_11) ;  /* 0x0000000000400947 */ /* 0x000fea0003800000 */
        /* <DEDUP_REMOVED lines=9> */
[----:B------:R-:W-:Y:S01]  /*0dd0*/  USHF.L.U32 UR6, UR6, 0x1, URZ ;  /* 0x0000000106067899 */ /* 0x000fe200080006ff */
[----:B------:R-:W-:Y:S01]  /*0de0*/  ELECT P0, URZ, PT ;  /* 0x0000000000ff782f */ /* 0x000fe20003800000 */
[----:B-1----:R-:W-:Y:S01]  /*0df0*/  ULEA UR4, UR4, UR5, 0x18 ;  /* 0x0000000504047291 */ /* 0x002fe2000f8ec0ff */
[----:B------:R-:W1:Y:S11]  /*0e00*/  FENCE.VIEW.ASYNC.S ;  /* 0x00000000000073c6 */ /* 0x000e760000000000 */
[----:B-1----:R1:W2:Y:S01]  /*0e10*/  SYNCS.EXCH.64 URZ, [UR4+0x360], UR8 ;  /* 0x0003600804ff75b2 */ /* 0x0022a20008000100 */
[----:B------:R1:W3:Y:S01]  /*0e20*/  SYNCS.EXCH.64 URZ, [UR4+0x368], UR6 ;  /* 0x0003680604ff75b2 */ /* 0x0002e20008000100 */
[----:B------:R-:W-:Y:S01]  /*0e30*/  NOP ;  /* 0x0000000000007918 */ /* 0x000fe20000000000 */
.L_x_11:
[----:B------:R-:W4:Y:S01]  /*0e40*/  SHFL.IDX PT, R2, R80, RZ, 0x1f ;  /* 0x00001fff50027589 */ /* 0x000f2200000e0000 */
[----:B------:R-:W-:Y:S01]  /*0e50*/  NOP ;  /* 0x0000000000007918 */ /* 0x000fe20000000000 */
[----:B----4-:R-:W-:-:S13]  /*0e60*/  ISETP.NE.AND P0, PT, R2, 0x3, PT ;  /* 0x000000030200780c */ /* 0x010fda0003f05270 */
[----:B------:R-:W-:Y:S05]  /*0e70*/  @P0 BRA `(.L_x_12) ;  /* 0x0000000000300947 */ /* 0x000fea0003800000 */
[----:B-1----:R-:W1:Y:S01]  /*0e80*/  S2UR UR6, SR_CgaCtaId ;  /* 0x00000000000679c3 */ /* 0x002e620000008800 */
[----:B------:R-:W-:Y:S01]  /*0e90*/  UMOV UR4, 0x400 ;  /* 0x0000040000047882 */ /* 0x000fe20000000000 */
[----:B------:R-:W-:Y:S01]  /*0ea0*/  UMOV UR5, 0x20 ;  /* 0x0000002000057882 */ /* 0x000fe20000000000 */
[----:B------:R-:W-:Y:S01]  /*0eb0*/  ELECT P0, URZ, PT ;  /* 0x0000000000ff782f */ /* 0x000fe20003800000 */
[----:B-1----:R-:W-:Y:S02]  /*0ec0*/  ULEA UR6, UR6, UR4, 0x18 ;  /* 0x0000000406067291 */ /* 0x002fe4000f8ec0ff */
[----:B------:R-:W-:-:S04]  /*0ed0*/  UIADD3 UR4, UPT, UPT, -UR5, 0x100000, URZ ;  /* 0x0010000005047890 */ /* 0x000fc8000fffe1ff */
[----:B------:R-:W-:Y:S02]  /*0ee0*/  USHF.L.U32 UR5, UR4, 0xb, URZ ;  /* 0x0000000b04057899 */ /* 0x000fe400080006ff */
[----:B------:R-:W-:Y:S01]  /*0ef0*/  USHF.L.U32 UR4, UR4, 0x1, URZ ;  /* 0x0000000104047899 */ /* 0x000fe200080006ff */
[----:B------:R-:W1:Y:S11]  /*0f00*/  FENCE.VIEW.ASYNC.S ;  /* 0x00000000000073c6 */ /* 0x000e760000000000 */
[----:B-1----:R4:W1:Y:S01]  /*0f10*/  SYNCS.EXCH.64 URZ, [UR6+0x370], UR4 ;  /* 0x0003700406ff75b2 */ /* 0x0028620008000100 */
[----:B------:R4:W1:Y:S02]  /*0f20*/  SYNCS.EXCH.64 URZ, [UR6+0x378], UR4 ;  /* 0x0003780406ff75b2 */ /* 0x0008640008000100 */
[----:B----4-:R-:W-:Y:S01]  /*0f30*/  NOP ;  /* 0x0000000000007918 */ /* 0x010fe20000000000 */
.L_x_12:
[----:B------:R-:W4:Y:S01]  /*0f40*/  SHFL.IDX PT, R2, R80, RZ, 0x1f ;  /* 0x00001fff50027589 */ /* 0x000f2200000e0000 */
[----:B------:R-:W-:Y:S01]  /*0f50*/  NOP ;  /* 0x0000000000007918 */ /* 0x000fe20000000000 */
[----:B----4-:R-:W-:-:S13]  /*0f60*/  ISETP.NE.AND P0, PT, R2, 0x4, PT ;  /* 0x000000040200780c */ /* 0x010fda0003f05270 */
[----:B------:R-:W-:Y:S05]  /*0f70*/  @P0 BRA `(.L_x_13) ;  /* 0x00000000004c0947 */ /* 0x000fea0003800000 */
[----:B-1----:R-:W1:Y:S01]  /*0f80*/  S2UR UR6, SR_CgaCtaId ;  /* 0x00000000000679c3 */ /* 0x002e620000008800 */
[----:B------:R-:W-:Y:S01]  /*0f90*/  UMOV UR4, 0x720 ;  /* 0x0000072000047882 */ /* 0x000fe20000000000 */
[----:B------:R-:W-:Y:S01]  /*0fa0*/  UMOV UR5, 0x400 ;  /* 0x0000040000057882 */ /* 0x000fe20000000000 */
[----:B------:R-:W-:Y:S01]  /*0fb0*/  USEL UR4, UR4, 0x620, UP3 ;  /* 0x0000062004047887 */ /* 0x000fe20009800000 */
[----:B------:R-:W-:Y:S01]  /*0fc0*/  UMOV UR8, 0x1 ;  /* 0x0000000100087882 */ /* 0x000fe20000000000 */
[----:B------:R-:W-:Y:S01]  /*0fd0*/  ELECT P0, URZ, PT ;  /* 0x0000000000ff782f */ /* 0x000fe20003800000 */
[----:B------:R-:W-:-:S04]  /*0fe0*/  UIADD3 UR8, UPT, UPT, -UR8, 0x100000, URZ ;  /* 0x0010000008087890 */ /* 0x000fc8000fffe1ff */
[----:B------:R-:W-:Y:S02]  /*0ff0*/  USHF.L.U32 UR9, UR8, 0xb, URZ ;  /* 0x0000000b08097899 */ /* 0x000fe400080006ff */
[----:B------:R-:W-:Y:S02]  /*1000*/  USHF.L.U32 UR8, UR8, 0x1, URZ ;  /* 0x0000000108087899 */ /* 0x000fe400080006ff */
[----:B-1----:R-:W-:Y:S02]  /*1010*/  ULEA UR6, UR6, UR5, 0x18 ;  /* 0x0000000506067291 */ /* 0x002fe4000f8ec0ff */
[----:B------:R-:W-:-:S04]  /*1020*/  UIADD3 UR4, UPT, UPT, -UR4, 0x100000, URZ ;  /* 0x0010000004047890 */ /* 0x000fc8000fffe1ff */
[----:B------:R-:W-:Y:S02]  /*1030*/  USHF.L.U32 UR5, UR4, 0xb, URZ ;  /* 0x0000000b04057899 */ /* 0x000fe400080006ff */
[----:B------:R-:W-:Y:S01]  /*1040*/  USHF.L.U32 UR4, UR4, 0x1, URZ ;  /* 0x0000000104047899 */ /* 0x000fe200080006ff */
[----:B------:R-:W1:Y:S03]  /*1050*/  FENCE.VIEW.ASYNC.S ;  /* 0x00000000000073c6 */ /* 0x000e660000000000 */
[----:B-1----:R4:W1:Y:S08]  /*1060*/  SYNCS.EXCH.64 URZ, [UR6+0x380], UR8 ;  /* 0x0003800806ff75b2 */ /* 0x0028700008000100 */
[----:B------:R4:W1:Y:S01]  /*1070*/  SYNCS.EXCH.64 URZ, [UR6+0x390], UR4 ;  /* 0x0003900406ff75b2 */ /* 0x0008620008000100 */
[----:B------:R4:W1:Y:S01]  /*1080*/  SYNCS.EXCH.64 URZ, [UR6+0x388], UR8 ;  /* 0x0003880806ff75b2 */ /* 0x0008620008000100 */
[----:B------:R4:W1:Y:S02]  /*1090*/  SYNCS.EXCH.64 URZ, [UR6+0x398], UR4 ;  /* 0x0003980406ff75b2 */ /* 0x0008640008000100 */
[----:B----4-:R-:W-:Y:S01]  /*10a0*/  NOP ;  /* 0x0000000000007918 */ /* 0x010fe20000000000 */
.L_x_13:
[----:B------:R-:W4:Y:S01]  /*10b0*/  SHFL.IDX PT, R2, R80, RZ, 0x1f ;  /* 0x00001fff50027589 */ /* 0x000f2200000e0000 */
[----:B------:R-:W-:Y:S01]  /*10c0*/  NOP ;  /* 0x0000000000007918 */ /* 0x000fe20000000000 */
[----:B----4-:R-:W-:-:S13]  /*10d0*/  ISETP.NE.AND P0, PT, R2, 0x5, PT ;  /* 0x000000050200780c */ /* 0x010fda0003f05270 */
[----:B------:R-:W-:Y:S05]  /*10e0*/  @P0 BRA `(.L_x_14) ;  /* 0x0000000000580947 */ /* 0x000fea0003800000 */
[----:B-1----:R-:W1:Y:S01]  /*10f0*/  S2UR UR4, SR_CgaCtaId ;  /* 0x00000000000479c3 */ /* 0x002e620000008800 */
        /* <DEDUP_REMOVED lines=12> */
[----:B-1----:R4:W1:Y:S01]  /*11c0*/  SYNCS.EXCH.64 URZ, [UR4+0x3a0], UR8 ;  /* 0x0003a00804ff75b2 */ /* 0x0028620008000100 */
[----:B------:R4:W1:Y:S01]  /*11d0*/  SYNCS.EXCH.64 URZ, [UR4+0x3c0], UR6 ;  /* 0x0003c00604ff75b2 */ /* 0x0008620008000100 */
[----:B------:R4:W1:Y:S01]  /*11e0*/  SYNCS.EXCH.64 URZ, [UR4+0x3a8], UR8 ;  /* 0x0003a80804ff75b2 */ /* 0x0008620008000100 */
[----:B------:R4:W1:Y:S01]  /*11f0*/  SYNCS.EXCH.64 URZ, [UR4+0x3c8], UR6 ;  /* 0x0003c80604ff75b2 */ /* 0x0008620008000100 */
[----:B------:R4:W1:Y:S01]  /*1200*/  SYNCS.EXCH.64 URZ, [UR4+0x3b0], UR8 ;  /* 0x0003b00804ff75b2 */ /* 0x0008620008000100 */
[----:B------:R4:W1:Y:S01]  /*1210*/  SYNCS.EXCH.64 URZ, [UR4+0x3d0], UR6 ;  /* 0x0003d00604ff75b2 */ /* 0x0008620008000100 */
[----:B------:R4:W1:Y:S01]  /*1220*/  SYNCS.EXCH.64 URZ, [UR4+0x3b8], UR8 ;  /* 0x0003b80804ff75b2 */ /* 0x0008620008000100 */
[----:B------:R4:W1:Y:S02]  /*1230*/  SYNCS.EXCH.64 URZ, [UR4+0x3d8], UR6 ;  /* 0x0003d80604ff75b2 */ /* 0x0008640008000100 */
[----:B----4-:R-:W-:Y:S01]  /*1240*/  NOP ;  /* 0x0000000000007918 */ /* 0x010fe20000000000 */
.L_x_14:
[----:B------:R-:W4:Y:S01]  /*1250*/  SHFL.IDX PT, R2, R80, RZ, 0x1f ;  /* 0x00001fff50027589 */ /* 0x000f2200000e0000 */
[----:B------:R-:W1:Y:S01]  /*1260*/  S2UR UR48, SR_CgaCtaId ;  /* 0x00000000003079c3 */ /* 0x000e620000008800 */
[----:B------:R-:W-:Y:S01]  /*1270*/  NOP ;  /* 0x0000000000007918 */ /* 0x000fe20000000000 */
[----:B----4-:R-:W-:-:S13]  /*1280*/  ISETP.NE.AND P0, PT, R2, 0x3, PT ;  /* 0x000000030200780c */ /* 0x010fda0003f05270 */
[----:B-1----:R-:W-:Y:S05]  /*1290*/  @P0 BRA `(.L_x_15) ;  /* 0x0000000000340947 */ /* 0x002fea0003800000 */
[----:B------:R-:W-:Y:S01]  /*12a0*/  UMOV UR4, 0x400 ;  /* 0x0000040000047882 */ /* 0x000fe20000000000 */
[----:B------:R-:W-:Y:S01]  /*12b0*/  UMOV UR6, 0x20 ;  /* 0x0000002000067882 */ /* 0x000fe20000000000 */
[----:B------:R-:W-:Y:S02]  /*12c0*/  ULEA UR4, UR48, UR4, 0x18 ;  /* 0x0000000430047291 */ /* 0x000fe4000f8ec0ff */
[----:B------:R-:W-:-:S04]  /*12d0*/  UIADD3 UR6, UPT, UPT, -UR6, 0x100000, URZ ;  /* 0x0010000006067890 */ /* 0x000fc8000fffe1ff */
[----:B------:R-:W-:Y:S02]  /*12e0*/  USHF.L.U32 UR7, UR6, 0xb, URZ ;  /* 0x0000000b06077899 */ /* 0x000fe400080006ff */
[----:B------:R-:W-:Y:S01]  /*12f0*/  USHF.L.U32 UR6, UR6, 0x1, URZ ;  /* 0x0000000106067899 */ /* 0x000fe200080006ff */
[----:B------:R-:W-:Y:S01]  /*1300*/  ELECT P0, URZ, PT ;  /* 0x0000000000ff782f */ /* 0x000fe20003800000 */
[----:B------:R-:W1:Y:S10]  /*1310*/  FENCE.VIEW.ASYNC.S ;  /* 0x00000000000073c6 */ /* 0x000e740000000000 */
[----:B-1----:R1:W4:Y:S01]  /*1320*/  SYNCS.EXCH.64 URZ, [UR4+0x3e0], UR6 ;  /* 0x0003e00604ff75b2 */ /* 0x0023220008000100 */
[----:B------:R1:W1:Y:S01]  /*1330*/  SYNCS.EXCH.64 URZ, [UR4+0x3f0], UR6 ;  /* 0x0003f00604ff75b2 */ /* 0x0002620008000100 */
[----:B------:R1:W1:Y:S01]  /*1340*/  SYNCS.EXCH.64 URZ, [UR4+0x3e8], UR6 ;  /* 0x0003e80604ff75b2 */ /* 0x0002620008000100 */
[----:B------:R1:W1:Y:S01]  /*1350*/  SYNCS.EXCH.64 URZ, [UR4+0x3f8], UR6 ;  /* 0x0003f80604ff75b2 */ /* 0x0002620008000100 */
[----:B------:R-:W-:Y:S01]  /*1360*/  NOP ;  /* 0x0000000000007918 */ /* 0x000fe20000000000 */
.L_x_15:
[----:B-1----:R-:W1:Y:S01]  /*1370*/  LDCU UR4, c[0x0][0x36c] ;  /* 0x00006d80ff0477ac */ /* 0x002e620008000800 */
[----:B------:R-:W-:Y:S01]  /*1380*/  ISETP.NE.OR P3, PT, R0, 0x2, !P3 ;  /* 0x000000020000780c */ /* 0x000fe20005f65670 */
[----:B------:R-:W-:Y:S01]  /*1390*/  NOP ;  /* 0x0000000000007918 */ /* 0x000fe20000000000 */
[----:B------:R-:W-:Y:S01]  /*13a0*/  LOP3.LUT R0, R76, 0x1f, RZ, 0xc0, !PT ;  /* 0x0000001f4c007812 */ /* 0x000fe200078ec0ff */
[----:B------:R-:W-:Y:S02]  /*13b0*/  UISETP.NE.AND UP4, UPT, UR22, URZ, UPT ;  /* 0x000000ff1600728c */ /* 0x000fe4000bf85270 */
[----:B-1----:R-:W-:-:S09]  /*13c0*/  UISETP.EQ.U32.AND UP5, UPT, UR4, 0x1, UPT ;  /* 0x000000010400788c */ /* 0x002fd2000bfa2070 */
[----:B------:R-:W-:Y:S05]  /*13d0*/  BRA.U !UP5, `(.L_x_16) ;  /* 0x000000010d087547 */ /* 0x000fea000b800000 */
[----:B--234-:R-:W-:Y:S01]  /*13e0*/  UCGABAR_ARV ;  /* 0x00000000000079c7 */ /* 0x01cfe20008000000 */
[----:B------:R-:W-:Y:S05]  /*13f0*/  BRA `(.L_x_17) ;  /* 0x0000000000047947 */ /* 0x000fea0003800000 */
.L_x_16:
[----:B--234-:R-:W-:Y:S01]  /*1400*/  NOP ;  /* 0x0000000000007918 */ /* 0x01cfe20000000000 */
.L_x_17:
[----:B------:R-:W1:Y:S01]  /*1410*/  S2UR UR46, SR_CTAID.X ;  /* 0x00000000002e79c3 */ /* 0x000e620000002500 */
[----:B------:R-:W-:-:S05]  /*1420*/  CS2R.32 R3, SR_CgaSize ;  /* 0x0000000000037805 */ /* 0x000fca0000008a00 */
[----:B------:R-:W-:-:S05]  /*1430*/  IMAD R3, R3, -0xa0, RZ ;  /* 0xffffff6003037824 */ /* 0x000fca00078e02ff */
[----:B------:R-:W-:-:S14]  /*1440*/  R2UR UR5, R3 ;  /* 0x00000000030572ca */ /* 0x000fdc00000e0000 */
[----:B------:R-:W2:Y:S01]  /*1450*/  LDCU UR5, c[0x0][UR5+0x2b0] ;  /* 0x00005600050577ac */ /* 0x000ea20008000800 */
[----:B------:R-:W-:-:S05]  /*1460*/  CS2R.32 R3, SR_CgaSize ;  /* 0x0000000000037805 */ /* 0x000fca0000008a00 */
[----:B------:R-:W-:-:S05]  /*1470*/  IMAD R3, R3, -0xa0, RZ ;  /* 0xffffff6003037824 */ /* 0x000fca00078e02ff */
[----:B------:R-:W-:-:S14]  /*1480*/  R2UR UR4, R3 ;  /* 0x00000000030472ca */ /* 0x000fdc00000e0000 */
[----:B------:R-:W3:Y:S01]  /*1490*/  LDCU UR4, c[0x0][UR4+0x2b4] ;  /* 0x00005680040477ac */ /* 0x000ee20008000800 */
[----:B------:R-:W4:Y:S01]  /*14a0*/  S2UR UR45, SR_CTAID.Y ;  /* 0x00000000002d79c3 */ /* 0x000f220000002600 */
[----:B------:R-:W-:-:S05]  /*14b0*/  CS2R.32 R3, SR_CgaSize ;  /* 0x0000000000037805 */ /* 0x000fca0000008a00 */
[----:B------:R-:W-:-:S05]  /*14c0*/  IMAD R3, R3, -0xa0, RZ ;  /* 0xffffff6003037824 */ /* 0x000fca00078e02ff */
[----:B------:R-:W-:-:S14]  /*14d0*/  R2UR UR57, R3 ;  /* 0x00000000033972ca */ /* 0x000fdc00000e0000 */
[----:B------:R-:W3:Y:S01]  /*14e0*/  LDCU UR57, c[0x0][UR57+0x2a0] ;  /* 0x00005400393977ac */ /* 0x000ee20008000800 */
[----:B------:R-:W-:-:S05]  /*14f0*/  CS2R.32 R3, SR_CgaSize ;  /* 0x0000000000037805 */ /* 0x000fca0000008a00 */
[----:B------:R-:W-:-:S05]  /*1500*/  IMAD R3, R3, -0xa0, RZ ;  /* 0xffffff6003037824 */ /* 0x000fca00078e02ff */
[----:B------:R-:W-:-:S14]  /*1510*/  R2UR UR60, R3 ;  /* 0x00000000033c72ca */ /* 0x000fdc00000e0000 */
[----:B------:R-:W3:Y:S01]  /*1520*/  LDCU UR60, c[0x0][UR60+0x2a4] ;  /* 0x000054803c3c77ac */ /* 0x000ee20008000800 */
[----:B------:R-:W-:Y:S02]  /*1530*/  ULOP3.LUT UR49, UR48, 0x3, URZ, 0xc0, !UPT ;  /* 0x0000000330317892 */ /* 0x000fe4000f8ec0ff */
[----:B------:R-:W-:Y:S02]  /*1540*/  USHF.R.U32.HI UR29, URZ, 0x2, UR48 ;  /* 0x00000002ff1d7899 */ /* 0x000fe40008011630 */
[----:B------:R-:W-:Y:S02]  /*1550*/  UISETP.GT.U32.AND UP1, UPT, UR49, 0xffff, UPT ;  /* 0x0000ffff3100788c */ /* 0x000fe4000bf24070 */
[----:B------:R-:W-:Y:S01]  /*1560*/  USHF.L.U32 UR28, UR48, 0x8, URZ ;  /* 0x00000008301c7899 */ /* 0x000fe200080006ff */
[----:B-1----:R-:W-:Y:S01]  /*1570*/  I2FP.F32.U32 R3, UR46 ;  /* 0x0000002e00037c45 */ /* 0x002fe20008201000 */
[----:B------:R-:W1:Y:S04]  /*1580*/  LDCU UR23, c[0x0][0xb24] ;  /* 0x00016480ff1777ac */ /* 0x000e680008000800 */
[----:B--2---:R-:W-:Y:S01]  /*1590*/  FMUL R3, R3, UR5 ;  /* 0x0000000503037c20 */ /* 0x004fe20008400000 */
[----:B------:R-:W2:Y:S01]  /*15a0*/  LDCU UR40, c[0x0][0xb24] ;  /* 0x00016480ff2877ac */ /* 0x000ea20008000800 */
[----:B----4-:R-:W-:Y:S01]  /*15b0*/  I2FP.F32.U32 R2, UR45 ;  /* 0x0000002d00027c45 */ /* 0x010fe20008201000 */
[----:B------:R-:W4:Y:S03]  /*15c0*/  LDCU UR30, c[0x0][0xb30] ;  /* 0x00016600ff1e77ac */ /* 0x000f260008000800 */
[----:B------:R-:W1:Y:S01]  /*15d0*/  F2I.U32.TRUNC.NTZ R3, R3 ;  /* 0x0000000300037305 */ /* 0x000e62000020f000 */
[----:B---3--:R-:W-:Y:S01]  /*15e0*/  FMUL R2, R2, UR4 ;  /* 0x0000000402027c20 */ /* 0x008fe20008400000 */
[----:B------:R-:W-:-:S02]  /*15f0*/  ULOP3.LUT UR4, UR48, 0x4, URZ, 0xc0, !UPT ;  /* 0x0000000430047892 */ /* 0x000fc4000f8ec0ff */
[----:B------:R-:W-:Y:S02]  /*1600*/  USHF.L.U32 UR27, UR48, 0x9, URZ ;  /* 0x00000009301b7899 */ /* 0x000fe400080006ff */
[----:B------:R-:W-:Y:S02]  /*1610*/  UISETP.GT.U32.AND UP0, UPT, UR4, 0xffff, UPT ;  /* 0x0000ffff0400788c */ /* 0x000fe4000bf04070 */
[----:B------:R-:W3:Y:S01]  /*1620*/  F2I.U32.TRUNC.NTZ R2, R2 ;  /* 0x0000000200027305 */ /* 0x000ee2000020f000 */
[----:B------:R-:W-:Y:S01]  /*1630*/  UMOV UR32, 0x11 ;  /* 0x0000001100207882 */ /* 0x000fe20000000000 */
[----:B------:R-:W-:Y:S02]  /*1640*/  USEL UR24, UR49, 0xffff, !UP1 ;  /* 0x0000ffff31187887 */ /* 0x000fe4000c800000 */
[----:B------:R-:W-:Y:S01]  /*1650*/  USEL UR25, UR4, 0xffff, !UP0 ;  /* 0x0000ffff04197887 */ /* 0x000fe2000c000000 */
[----:B-1----:R-:W-:Y:S02]  /*1660*/  R2UR UR5, R3 ;  /* 0x00000000030572ca */ /* 0x002fe400000e0000 */
[----:B---3--:R-:W-:-:S02]  /*1670*/  R2UR UR6, R2 ;  /* 0x00000000020672ca */ /* 0x008fc400000e0000 */
[----:B------:R-:W-:-:S09]  /*1680*/  PRMT R2, RZ, 0x7610, R2 ;  /* 0x00007610ff027816 */ /* 0x000fd20000000002 */
[----:B------:R-:W-:-:S04]  /*1690*/  UIADD3 UR5, UPT, UPT, -UR5, URZ, URZ ;  /* 0x000000ff05057290 */ /* 0x000fc8000fffe1ff */
[----:B------:R-:W-:Y:S02]  /*16a0*/  UIMAD UR57, UR57, UR5, UR46 ;  /* 0x00000005393972a4 */ /* 0x000fe4000f8e022e */
[----:B------:R-:W-:-:S04]  /*16b0*/  UIADD3 UR4, UPT, UPT, -UR6, URZ, URZ ;  /* 0x000000ff06047290 */ /* 0x000fc8000fffe1ff */
[----:B------:R-:W-:Y:S01]  /*16c0*/  UIMAD UR60, UR60, UR4, UR45 ;  /* 0x000000043c3c72a4 */ /* 0x000fe2000f8e022d */
[----:B--2-4-:R-:W-:Y:S11]  /*16d0*/  BRA.U UP4, `(.L_x_18) ;  /* 0x00000001046c7547 */ /* 0x014ff6000b800000 */
[----:B------:R-:W-:Y:S02]  /*16e0*/  UISETP.NE.AND UP1, UPT, UR60, URZ, UPT ;  /* 0x000000ff3c00728c */ /* 0x000fe4000bf25270 */
[----:B------:R-:W-:Y:S02]  /*16f0*/  UISETP.NE.AND UP0, UPT, UR60, 0x1, UPT ;  /* 0x000000013c00788c */ /* 0x000fe4000bf05270 */
[----:B------:R-:W-:Y:S02]  /*1700*/  UISETP.NE.AND UP2, UPT, UR57, URZ, UP1 ;  /* 0x000000ff3900728c */ /* 0x000fe40008f45270 */
[----:B------:R-:W-:Y:S02]  /*1710*/  USEL UR4, URZ, 0x10, UP0 ;  /* 0x00000010ff047887 */ /* 0x000fe40008000000 */
[----:B------:R-:W-:Y:S02]  /*1720*/  USEL UR11, URZ, 0x1, UP2 ;  /* 0x00000001ff0b7887 */ /* 0x000fe40009000000 */
[----:B------:R-:W-:-:S02]  /*1730*/  UISETP.NE.AND UP2, UPT, UR57, URZ, UPT ;  /* 0x000000ff3900728c */ /* 0x000fc4000bf45270 */
[----:B------:R-:W-:Y:S02]  /*1740*/  USEL UR5, URZ, 0x2, UP1 ;  /* 0x00000002ff057887 */ /* 0x000fe40008800000 */
[----:B------:R-:W-:Y:S02]  /*1750*/  USEL UR9, UR4, 0x10, UP2 ;  /* 0x0000001004097887 */ /* 0x000fe40009000000 */
[----:B------:R-:W-:Y:S02]  /*1760*/  UISETP.NE.AND UP2, UPT, UR57, 0x1, UPT ;  /* 0x000000013900788c */ /* 0x000fe4000bf45270 */
[----:B------:R-:W-:Y:S02]  /*1770*/  USEL UR4, URZ, 0x20, UP0 ;  /* 0x00000020ff047887 */ /* 0x000fe40008000000 */
[----:B------:R-:W-:Y:S02]  /*1780*/  USEL UR7, UR5, 0x2, UP2 ;  /* 0x0000000205077887 */ /* 0x000fe40009000000 */
[----:B------:R-:W-:-:S02]  /*1790*/  USEL UR10, UR4, 0x20, UP2 ;  /* 0x00000020040a7887 */ /* 0x000fc40009000000 */
[----:B------:R-:W-:Y:S02]  /*17a0*/  UISETP.NE.AND UP2, UPT, UR57, 0x2, UPT ;  /* 0x000000023900788c */ /* 0x000fe4000bf45270 */
[----:B------:R-:W-:Y:S02]  /*17b0*/  USEL UR6, URZ, 0x4, UP1 ;  /* 0x00000004ff067887 */ /* 0x000fe40008800000 */
[----:B------:R-:W-:Y:S02]  /*17c0*/  USEL UR4, URZ, 0x8, UP1 ;  /* 0x00000008ff047887 */ /* 0x000fe40008800000 */
[----:B------:R-:W-:Y:S02]  /*17d0*/  USEL UR5, URZ, 0x40, UP0 ;  /* 0x00000040ff057887 */ /* 0x000fe40008000000 */
[----:B------:R-:W-:Y:S02]  /*17e0*/  USEL UR8, UR6, 0x4, UP2 ;  /* 0x0000000406087887 */ /* 0x000fe40009000000 */
[----:B------:R-:W-:-:S02]  /*17f0*/  UISETP.NE.AND UP1, UPT, UR57, 0x3, UPT ;  /* 0x000000033900788c */ /* 0x000fc4000bf25270 */
[----:B------:R-:W-:Y:S02]  /*1800*/  UIADD3 UR6, UPT, UPT, UR7, UR9, UR11 ;  /* 0x0000000907067290 */ /* 0x000fe4000fffe00b */
[----:B------:R-:W-:Y:S02]  /*1810*/  USEL UR7, UR5, 0x40, UP2 ;  /* 0x0000004005077887 */ /* 0x000fe40009000000 */
[----:B------:R-:W-:Y:S02]  /*1820*/  USEL UR12, URZ, 0x80, UP0 ;  /* 0x00000080ff0c7887 */ /* 0x000fe40008000000 */
[----:B------:R-:W-:Y:S02]  /*1830*/  USEL UR4, UR4, 0x8, UP1 ;  /* 0x0000000804047887 */ /* 0x000fe40008800000 */
[----:B------:R-:W-:Y:S02]  /*1840*/  UIADD3 UR5, UPT, UPT, UR8, UR10, UR6 ;  /* 0x0000000a08057290 */ /* 0x000fe4000fffe006 */
[----:B------:R-:W-:-:S02]  /*1850*/  USEL UR6, UR12, 0x80, UP1 ;  /* 0x000000800c067887 */ /* 0x000fc40008800000 */
[----:B------:R-:W-:-:S04]  /*1860*/  UIADD3 UR4, UPT, UPT, UR4, UR7, UR5 ;  /* 0x0000000704047290 */ /* 0x000fc8000fffe005 */
[----:B------:R-:W-:-:S06]  /*1870*/  UIADD3 UR4, UPT, UPT, UR4, UR6, URZ ;  /* 0x0000000604047290 */ /* 0x000fcc000fffe0ff */
[----:B------:R-:W-:-:S07]  /*1880*/  MOV R2, UR4 ;  /* 0x0000000400027c02 */ /* 0x000fce0008000f00 */
.L_x_18:
[----:B------:R-:W1:Y:S01]  /*1890*/  S2UR UR36, SR_CTAID.Z ;  /* 0x00000000002479c3 */ /* 0x000e620000002700 */
[----:B------:R-:W-:Y:S01]  /*18a0*/  UISETP.GE.AND UP0, UPT, UR23, 0x1, UPT ;  /* 0x000000011700788c */ /* 0x000fe2000bf06270 */
[----:B------:R-:W-:-:S08]  /*18b0*/  UMOV UR31, 0xf ;  /* 0x0000000f001f7882 */ /* 0x000fd00000000000 */
[----:B------:R-:W-:Y:S05]  /*18c0*/  BRA.U !UP0, `(.L_x_19) ;  /* 0x0000000108d47547 */ /* 0x000fea000b800000 */
[----:B------:R-:W2:Y:S01]  /*18d0*/  LDCU.128 UR12, c[0x0][0xb10] ;  /* 0x00016200ff0c77ac */ /* 0x000ea20008000c00 */
[----:B------:R-:W3:Y:S01]  /*18e0*/  LDCU UR6, c[0x0][0x370] ;  /* 0x00006e00ff0677ac */ /* 0x000ee20008000800 */
[----:B------:R-:W4:Y:S01]  /*18f0*/  LDCU UR5, c[0x0][0x374] ;  /* 0x00006e80ff0577ac */ /* 0x000f220008000800 */
[----:B------:R-:W1:Y:S01]  /*1900*/  LDCU UR26, c[0x0][0xb0c] ;  /* 0x00016180ff1a77ac */ /* 0x000e620008000800 */
[----:B------:R-:W1:Y:S01]  /*1910*/  LDCU UR4, c[0x0][0xb20] ;  /* 0x00016400ff0477ac */ /* 0x000e620008000800 */
[----:B------:R-:W1:Y:S01]  /*1920*/  LDCU.64 UR8, c[0x0][0xb28] ;  /* 0x00016500ff0877ac */ /* 0x000e620008000a00 */
[----:B--2---:R-:W-:Y:S02]  /*1930*/  UISETP.NE.AND UP0, UPT, UR14, 0x1, UPT ;  /* 0x000000010e00788c */ /* 0x004fe4000bf05270 */
[----:B----4-:R-:W-:Y:S02]  /*1940*/  UIMAD.WIDE.U32 UR10, UR5, UR15, URZ ;  /* 0x0000000f050a72a5 */ /* 0x010fe4000f8e00ff */
[----:B---3--:R-:W-:-:S02]  /*1950*/  UIMAD.WIDE.U32 UR18, UR6, UR12, URZ ;  /* 0x0000000c061272a5 */ /* 0x008fc4000f8e00ff */
[----:B-1----:R-:W-:Y:S02]  /*1960*/  UISETP.NE.AND UP1, UPT, UR26, 0x1, UPT ;  /* 0x000000011a00788c */ /* 0x002fe4000bf25270 */
[----:B------:R-:W-:Y:S01]  /*1970*/  UISETP.NE.AND UP2, UPT, UR23, 0x1, UPT ;  /* 0x000000011700788c */ /* 0x000fe2000bf45270 */
[----:B------:R-:W-:Y:S02]  /*1980*/  UMOV UR10, UR11 ;  /* 0x0000000b000a7c82 */ /* 0x000fe40008000000 */
[----:B------:R-:W-:Y:S01]  /*1990*/  UMOV UR18, UR19 ;  /* 0x0000001300127c82 */ /* 0x000fe20008000000 */
[----:B------:R-:W-:Y:S02]  /*19a0*/  @UP0 USHF.R.U32.HI UR5, URZ, UR4, UR10 ;  /* 0x00000004ff050299 */ /* 0x000fe4000801160a */
[----:B------:R-:W-:Y:S02]  /*19b0*/  UIMAD.WIDE.U32 UR20, UR45, UR15, URZ ;  /* 0x0000000f2d1472a5 */ /* 0x000fe4000f8e00ff */
[----:B------:R-:W-:-:S02]  /*19c0*/  UIMAD.WIDE.U32 UR10, UR5, UR8, URZ ;  /* 0x00000008050a72a5 */ /* 0x000fc4000f8e00ff */
[----:B------:R-:W-:Y:S02]  /*19d0*/  @UP1 USHF.R.U32.HI UR6, URZ, UR13, UR18 ;  /* 0x0000000dff061299 */ /* 0x000fe40008011612 */
[----:B------:R-:W-:Y:S02]  /*19e0*/  UIMAD.WIDE.U32 UR16, UR46, UR12, URZ ;  /* 0x0000000c2e1072a5 */ /* 0x000fe4000f8e00ff */
[----:B------:R-:W-:Y:S01]  /*19f0*/  UIMAD.WIDE.U32 UR18, UR6, UR8, URZ ;  /* 0x00000008061272a5 */ /* 0x000fe2000f8e00ff */
[----:B------:R-:W-:Y:S01]  /*1a00*/  UMOV UR20, UR21 ;  /* 0x0000001500147c82 */ /* 0x000fe20008000000 */
[----:B------:R-:W-:Y:S01]  /*1a10*/  UMOV UR10, UR11 ;  /* 0x0000000b000a7c82 */ /* 0x000fe20008000000 */
[----:B------:R-:W-:Y:S02]  /*1a20*/  USHF.R.U32.HI UR20, URZ, UR4, UR20 ;  /* 0x00000004ff147299 */ /* 0x000fe40008011614 */
[----:B------:R-:W-:Y:S02]  /*1a30*/  @UP2 USHF.R.U32.HI UR5, URZ, UR9, UR10 ;  /* 0x00000009ff052299 */ /* 0x000fe4000801160a */
[----:B------:R-:W-:Y:S01]  /*1a40*/  UMOV UR7, UR19 ;  /* 0x0000001300077c82 */ /* 0x000fe20008000000 */
[----:B------:R-:W-:Y:S01]  /*1a50*/  UMOV UR16, UR17 ;  /* 0x0000001100107c82 */ /* 0x000fe20008000000 */
[----:B------:R-:W-:-:S02]  /*1a60*/  @UP2 USHF.R.U32.HI UR6, URZ, UR9, UR7 ;  /* 0x00000009ff062299 */ /* 0x000fc40008011607 */
[----:B------:R-:W-:Y:S02]  /*1a70*/  USHF.R.U32.HI UR13, URZ, UR13, UR16 ;  /* 0x0000000dff0d7299 */ /* 0x000fe40008011610 */
[----:B------:R-:W-:Y:S02]  /*1a80*/  USEL UR4, UR45, UR20, !UP0 ;  /* 0x000000142d047287 */ /* 0x000fe4000c000000 */
[----:B------:R-:W-:Y:S02]  /*1a90*/  UIMAD UR7, UR5, UR23, URZ ;  /* 0x00000017050772a4 */ /* 0x000fe4000f8e02ff */
[----:B------:R-:W-:Y:S02]  /*1aa0*/  USEL UR5, UR46, UR13, !UP1 ;  /* 0x0000000d2e057287 */ /* 0x000fe4000c800000 */
[----:B------:R-:W-:Y:S02]  /*1ab0*/  UIMAD UR12, UR6, UR23, URZ ;  /* 0x00000017060c72a4 */ /* 0x000fe4000f8e02ff */
[----:B------:R-:W-:-:S02]  /*1ac0*/  UISETP.GE.AND UP0, UPT, UR4, UR7, UPT ;  /* 0x000000070400728c */ /* 0x000fc4000bf06270 */
[----:B------:R-:W-:Y:S02]  /*1ad0*/  UIMAD.WIDE.U32 UR10, UR4, UR8, URZ ;  /* 0x00000008040a72a5 */ /* 0x000fe4000f8e00ff */
[----:B------:R-:W-:Y:S02]  /*1ae0*/  UISETP.GE.OR UP0, UPT, UR5, UR12, UP0 ;  /* 0x0000000c0500728c */ /* 0x000fe40008706670 */
[----:B------:R-:W-:Y:S02]  /*1af0*/  UIMAD.WIDE.U32 UR12, UR5, UR8, URZ ;  /* 0x00000008050c72a5 */ /* 0x000fe4000f8e00ff */
[----:B------:R-:W-:Y:S01]  /*1b00*/  UIADD3 UR10, UPT, UPT, -UR4, URZ, URZ ;  /* 0x000000ff040a7290 */ /* 0x000fe2000fffe1ff */
[----:B------:R-:W-:Y:S01]  /*1b10*/  UMOV UR8, UR11 ;  /* 0x0000000b00087c82 */ /* 0x000fe20008000000 */
[----:B------:R-:W-:Y:S02]  /*1b20*/  UIADD3 UR11, UPT, UPT, -UR5, URZ, URZ ;  /* 0x000000ff050b7290 */ /* 0x000fe4000fffe1ff */
[----:B------:R-:W-:-:S03]  /*1b30*/  USHF.R.U32.HI UR8, URZ, UR9, UR8 ;  /* 0x00000009ff087299 */ /* 0x000fc60008011608 */
[----:B------:R-:W-:Y:S01]  /*1b40*/  @!UP0 UMOV UR7, UR13 ;  /* 0x0000000d00078c82 */ /* 0x000fe20008000000 */
[----:B------:R-:W-:Y:S02]  /*1b50*/  UIMAD UR45, UR14, UR10, UR45 ;  /* 0x0000000a0e2d72a4 */ /* 0x000fe4000f8e022d */
[----:B------:R-:W-:Y:S02]  /*1b60*/  USEL UR8, UR4, UR8, !UP2 ;  /* 0x0000000804087287 */ /* 0x000fe4000d000000 */
[----:B------:R-:W-:Y:S02]  /*1b70*/  @!UP0 USHF.R.U32.HI UR7, URZ, UR9, UR7 ;  /* 0x00000009ff078299 */ /* 0x000fe40008011607 */
[----:B------:R-:W-:Y:S02]  /*1b80*/  UIADD3 UR9, UPT, UPT, -UR8, URZ, URZ ;  /* 0x000000ff08097290 */ /* 0x000fe4000fffe1ff */
[----:B------:R-:W-:Y:S02]  /*1b90*/  @!UP0 USEL UR7, UR5, UR7, !UP2 ;  /* 0x0000000705078287 */ /* 0x000fe4000d000000 */
[----:B------:R-:W-:-:S02]  /*1ba0*/  UIMAD UR9, UR23, UR9, UR4 ;  /* 0x00000009170972a4 */ /* 0x000fc4000f8e0204 */
[----:B------:R-:W-:Y:S02]  /*1bb0*/  @!UP0 UIADD3 UR8, UPT, UPT, UR8, -UR7, URZ ;  /* 0x8000000708088290 */ /* 0x000fe4000fffe0ff */
[----:B------:R-:W-:Y:S02]  /*1bc0*/  @!UP0 UIMAD UR6, UR9, UR6, UR7 ;  /* 0x00000006090682a4 */ /* 0x000fe4000f8e0207 */
[----:B------:R-:W-:Y:S02]  /*1bd0*/  @!UP0 UIMAD UR4, UR8, UR23, UR5 ;  /* 0x00000017080482a4 */ /* 0x000fe4000f8e0205 */
[----:B------:R-:W-:Y:S02]  /*1be0*/  UIMAD UR46, UR26, UR11, UR46 ;  /* 0x0000000b1a2e72a4 */ /* 0x000fe4000f8e022e */
[----:B------:R-:W-:Y:S01]  /*1bf0*/  UIMAD UR45, UR4, UR14, UR45 ;  /* 0x0000000e042d72a4 */ /* 0x000fe2000f8e022d */
[----:B------:R-:W-:Y:S02]  /*1c00*/  @!UP0 UMOV UR5, UR6 ;  /* 0x0000000600058c82 */ /* 0x000fe40008000000 */
[----:B------:R-:W-:-:S12]  /*1c10*/  UIMAD UR46, UR5, UR26, UR46 ;  /* 0x0000001a052e72a4 */ /* 0x000fd8000f8e022e */
.L_x_19:
[----:B------:R-:W-:Y:S02]  /*1c20*/  UISETP.NE.AND UP1, UPT, UR30, 0x1, UPT ;  /* 0x000000011e00788c */ /* 0x000fe4000bf25270 */
[----:B------:R-:W-:Y:S02]  /*1c30*/  ULOP3.LUT UR24, UR24, 0xffff, URZ, 0xc0, !UPT ;  /* 0x0000ffff18187892 */ /* 0x000fe4000f8ec0ff */
[----:B------:R-:W-:Y:S02]  /*1c40*/  ULOP3.LUT UR21, UR25, 0xffff, URZ, 0xc0, !UPT ;  /* 0x0000ffff19157892 */ /* 0x000fe4000f8ec0ff */
[----:B------:R-:W-:Y:S02]  /*1c50*/  UISETP.NE.AND UP0, UPT, UR22, 0x2, UPT ;  /* 0x000000021600788c */ /* 0x000fe4000bf05270 */
[----:B------:R-:W-:Y:S02]  /*1c60*/  ULOP3.LUT UR28, UR28, 0x400, URZ, 0xc0, !UPT ;  /* 0x000004001c1c7892 */ /* 0x000fe4000f8ec0ff */
[----:B------:R-:W-:-:S02]  /*1c70*/  ULOP3.LUT UR27, UR27, 0x600, URZ, 0xc0, !UPT ;  /* 0x000006001b1b7892 */ /* 0x000fc4000f8ec0ff */
[----:B------:R-:W-:Y:S02]  /*1c80*/  USHF.L.U32 UR24, UR32, UR24, URZ ;  /* 0x0000001820187299 */ /* 0x000fe400080006ff */
[----:B------:R-:W-:Y:S01]  /*1c90*/  USHF.L.U32 UR21, UR31, UR21, URZ ;  /* 0x000000151f157299 */ /* 0x000fe200080006ff */
[----:B------:R-:W-:Y:S11]  /*1ca0*/  BRA.U UP1, `(.L_x_20) ;  /* 0x0000000101447547 */ /* 0x000ff6000b800000 */
[----:B------:R-:W2:Y:S01]  /*1cb0*/  LDCU.128 UR8, c[0x0][0xb10] ;  /* 0x00016200ff0877ac */ /* 0x000ea20008000c00 */
[----:B------:R-:W3:Y:S01]  /*1cc0*/  LDCU UR12, c[0x0][0xb0c] ;  /* 0x00016180ff0c77ac */ /* 0x000ee20008000800 */
[----:B------:R-:W4:Y:S01]  /*1cd0*/  LDCU UR13, c[0x0][0xb20] ;  /* 0x00016400ff0d77ac */ /* 0x000f220008000800 */
[----:B--2---:R-:W-:Y:S02]  /*1ce0*/  UIMAD.WIDE.U32 UR6, UR46, UR8, URZ ;  /* 0x000000082e0672a5 */ /* 0x004fe4000f8e00ff */
[----:B------:R-:W-:Y:S02]  /*1cf0*/  UIMAD.WIDE.U32 UR4, UR45, UR11, URZ ;  /* 0x0000000b2d0472a5 */ /* 0x000fe4000f8e00ff */
[----:B---3--:R-:W-:Y:S02]  /*1d00*/  UISETP.NE.AND UP2, UPT, UR12, 0x1, UPT ;  /* 0x000000010c00788c */ /* 0x008fe4000bf45270 */
[----:B------:R-:W-:Y:S01]  /*1d10*/  UISETP.NE.AND UP1, UPT, UR10, 0x1, UPT ;  /* 0x000000010a00788c */ /* 0x000fe2000bf25270 */
[----:B------:R-:W-:-:S02]  /*1d20*/  UMOV UR6, UR7 ;  /* 0x0000000700067c82 */ /* 0x000fc40008000000 */
[----:B------:R-:W-:Y:S01]  /*1d30*/  UMOV UR4, UR5 ;  /* 0x0000000500047c82 */ /* 0x000fe20008000000 */
[----:B------:R-:W-:Y:S02]  /*1d40*/  USHF.R.U32.HI UR9, URZ, UR9, UR6 ;  /* 0x00000009ff097299 */ /* 0x000fe40008011606 */
[----:B----4-:R-:W-:Y:S02]  /*1d50*/  USHF.R.U32.HI UR4, URZ, UR13, UR4 ;  /* 0x0000000dff047299 */ /* 0x010fe40008011604 */
[----:B------:R-:W-:Y:S02]  /*1d60*/  USEL UR5, UR46, UR9, !UP2 ;  /* 0x000000092e057287 */ /* 0x000fe4000d000000 */
[----:B------:R-:W-:-:S04]  /*1d70*/  USEL UR4, UR45, UR4, !UP1 ;  /* 0x000000042d047287 */ /* 0x000fc8000c800000 */
[----:B------:R-:W-:Y:S02]  /*1d80*/  UIADD3 UR6, UPT, UPT, UR5, -UR4, URZ ;  /* 0x8000000405067290 */ /* 0x000fe4000fffe0ff */
[----:B------:R-:W-:Y:S02]  /*1d90*/  UIADD3 UR4, UPT, UPT, -UR5, UR4, URZ ;  /* 0x0000000405047290 */ /* 0x000fe4000fffe1ff */
[----:B------:R-:W-:Y:S02]  /*1da0*/  UIMAD UR45, UR6, UR10, UR45 ;  /* 0x0000000a062d72a4 */ /* 0x000fe4000f8e022d */
[----:B------:R-:W-:-:S12]  /*1db0*/  UIMAD UR46, UR4, UR12, UR46 ;  /* 0x0000000c042e72a4 */ /* 0x000fd8000f8e022e */
.L_x_20:
[----:B------:R-:W-:Y:S05]  /*1dc0*/  BRA.U !UP5, `(.L_x_21) ;  /* 0x000000010d0c7547 */ /* 0x000fea000b800000 */
[----:B------:R-:W-:Y:S01]  /*1dd0*/  UCGABAR_WAIT ;  /* 0x0000000000007dc7 */ /* 0x000fe20008000000 */
[----:B------:R-:W-:Y:S01]  /*1de0*/  CCTL.IVALL ;  /* 0x00000000ff00798f */ /* 0x000fe20002000000 */
[----:B------:R-:W-:Y:S05]  /*1df0*/  BRA `(.L_x_22) ;  /* 0x0000000000047947 */ /* 0x000fea0003800000 */
.L_x_21:
[----:B------:R-:W-:Y:S06]  /*1e00*/  BAR.SYNC.DEFER_BLOCKING 0x0 ;  /* 0x0000000000007b1d */ /* 0x000fec0000010000 */
.L_x_22:
[----:B------:R-:W-:Y:S05]  /*1e10*/  BRA.U UP0, `(.L_x_23) ;  /* 0x0000002d00dc7547 */ /* 0x000fea000b800000 */
[----:B------:R-:W2:Y:S01]  /*1e20*/  LDCU UR6, c[0x0][0x38c] ;  /* 0x00007180ff0677ac */ /* 0x000ea20008000800 */
[----:B------:R-:W-:Y:S01]  /*1e30*/  PLOP3.LUT P1, PT, PT, PT, UP3, 0x80, 0x8 ;  /* 0x000000000008781c */ /* 0x000fe20003f2f038 */
[----:B------:R-:W-:Y:S01]  /*1e40*/  IMAD.MOV.U32 R12, RZ, RZ, 0x1 ;  /* 0x00000001ff0c7424 */ /* 0x000fe200078e00ff */
[----:B------:R-:W-:Y:S01]  /*1e50*/  ISETP.EQ.OR P2, PT, R0, RZ, P3 ;  /* 0x000000ff0000720c */ /* 0x000fe20001f42670 */
[----:B------:R-:W-:Y:S01]  /*1e60*/  UISETP.NE.AND UP1, UPT, UR22, URZ, UPT ;  /* 0x000000ff1600728c */ /* 0x000fe2000bf25270 */
[----:B------:R-:W-:Y:S02]  /*1e70*/  PLOP3.LUT P1, PT, P1, PT, PT, 0x8, 0x80 ;  /* 0x000000000080781c */ /* 0x000fe40000f2e170 */
[----:B------:R-:W-:Y:S01]  /*1e80*/  CS2R R10, SRZ ;  /* 0x00000000000a7805 */ /* 0x000fe2000001ff00 */
[----:B------:R-:W-:Y:S01]  /*1e90*/  IMAD.MOV.U32 R9, RZ, RZ, RZ ;  /* 0x000000ffff097224 */ /* 0x000fe200078e00ff */
[----:B------:R-:W3:Y:S01]  /*1ea0*/  LDCU UR41, c[0x0][0x370] ;  /* 0x00006e00ff2977ac */ /* 0x000ee20008000800 */
[----:B------:R-:W-:Y:S01]  /*1eb0*/  IMAD.MOV.U32 R8, RZ, RZ, 0x1 ;  /* 0x00000001ff087424 */ /* 0x000fe200078e00ff */
[----:B------:R-:W4:Y:S01]  /*1ec0*/  LDCU.64 UR30, c[0x0][0x348] ;  /* 0x00006900ff1e77ac */ /* 0x000f220008000a00 */
[----:B------:R-:W1:Y:S01]  /*1ed0*/  LDCU UR39, c[0x0][0x374] ;  /* 0x00006e80ff2777ac */ /* 0x000e620008000800 */
[----:B--2---:R-:W-:-:S02]  /*1ee0*/  UIADD3 UR5, UPT, UPT, UR6, 0x1f, URZ ;  /* 0x0000001f06057890 */ /* 0x004fc4000fffe0ff */
[----:B------:R-:W-:Y:S02]  /*1ef0*/  UIADD3 UR50, UPT, UPT, UR6, 0x3e, URZ ;  /* 0x0000003e06327890 */ /* 0x000fe4000fffe0ff */
[----:B------:R-:W-:Y:S02]  /*1f00*/  USHF.R.S32.HI UR4, URZ, 0x1f, UR5 ;  /* 0x0000001fff047899 */ /* 0x000fe40008011405 */
[----:B------:R-:W-:Y:S02]  /*1f10*/  USEL UR26, UR34, 0x2, UP1 ;  /* 0x00000002221a7887 */ /* 0x000fe40008800000 */
[----:B------:R-:W-:Y:S02]  /*1f20*/  ULEA.HI UR4, UR4, UR5, URZ, 0x5 ;  /* 0x0000000504047291 */ /* 0x000fe4000f8f28ff */
[----:B------:R-:W-:Y:S02]  /*1f30*/  USHF.L.U32 UR5, UR29, 0x5, URZ ;  /* 0x000000051d057899 */ /* 0x000fe400080006ff */
[----:B------:R-:W-:-:S02]  /*1f40*/  USHF.R.S32.HI UR43, URZ, 0x5, UR4 ;  /* 0x00000005ff2b7899 */ /* 0x000fc40008011404 */
[----:B------:R-:W-:Y:S02]  /*1f50*/  UIADD3 UR4, UPT, UPT, UR6, -0x1, URZ ;  /* 0xffffffff06047890 */ /* 0x000fe4000fffe0ff */
[----:B------:R-:W-:Y:S02]  /*1f60*/  UISETP.LT.U32.AND UP0, UPT, UR43, 0x36, UPT ;  /* 0x000000362b00788c */ /* 0x000fe4000bf01070 */
[----:B------:R-:W-:Y:S02]  /*1f70*/  UISETP.GE.U32.AND UP2, UPT, UR4, -0x3f, UPT ;  /* 0xffffffc10400788c */ /* 0x000fe4000bf46070 */
[----:B------:R-:W-:Y:S02]  /*1f80*/  USEL UR42, UR43, 0x36, UP0 ;  /* 0x000000362b2a7887 */ /* 0x000fe40008000000 */
[----:B------:R-:W-:Y:S02]  /*1f90*/  ULOP3.LUT UR44, UR5, 0x20, URZ, 0xe2, !UPT ;  /* 0x00000020052c7892 */ /* 0x000fe4000f8ee2ff */
[----:B------:R-:W-:-:S02]  /*1fa0*/  UIADD3 UR25, UPT, UPT, UR42, -0x1, URZ ;  /* 0xffffffff2a197890 */ /* 0x000fc4000fffe0ff */
[----:B------:R-:W-:Y:S01]  /*1fb0*/  UIADD3 UR47, UPT, UPT, UR43, -UR42, URZ ;  /* 0x8000002a2b2f7290 */ /* 0x000fe2000fffe0ff */
[----:B------:R-:W-:Y:S02]  /*1fc0*/  UMOV UR5, URZ ;  /* 0x000000ff00057c82 */ /* 0x000fe40008000000 */
[----:B------:R-:W-:-:S04]  /*1fd0*/  @UP2 UIADD3 UR25, UPT, UPT, UR42, URZ, URZ ;  /* 0x000000ff2a192290 */ /* 0x000fc8000fffe0ff */
[----:B-1-34-:R-:W-:-:S12]  /*1fe0*/  UIADD3 UR25, UPT, UPT, UR25, 0x1, URZ ;  /* 0x0000000119197890 */ /* 0x01afd8000fffe0ff */
.L_x_43:
[----:B------:R-:W-:Y:S01]  /*1ff0*/  UISETP.NE.AND UP0, UPT, UR48, URZ, UPT ;  /* 0x000000ff3000728c */ /* 0x000fe2000bf05270 */
[----:B------:R-:W1:Y:S08]  /*2000*/  S2UR UR48, SR_CgaCtaId ;  /* 0x00000000003079c3 */ /* 0x000e700000008800 */
[----:B------:R-:W-:Y:S05]  /*2010*/  BRA.U UP0, `(.L_x_24) ;  /* 0x0000000100347547 */ /* 0x000fea000b800000 */
[----:B------:R-:W2:Y:S01]  /*2020*/  S2R R0, SR_CgaCtaId ;  /* 0x0000000000007919 */ /* 0x000ea20000008800 */
[----:B------:R-:W-:-:S04]  /*2030*/  MOV R2, 0x400 ;  /* 0x0000040000027802 */ /* 0x000fc80000000f00 */
[----:B--2---:R-:W-:Y:S02]  /*2040*/  LEA R0, R0, R2, 0x18 ;  /* 0x0000000200007211 */ /* 0x004fe400078ec0ff */
[----:B------:R-:W-:-:S03]  /*2050*/  SHF.L.U32 R2, R8, 0x1f, RZ ;  /* 0x0000001f08027819 */ /* 0x000fc600000006ff */
[----:B------:R-:W-:-:S04]  /*2060*/  IMAD R0, R9, 0x8, R0 ;  /* 0x0000000809007824 */ /* 0x000fc800078e0200 */
[----:B------:R-:W2:Y:S02]  /*2070*/  SYNCS.PHASECHK.TRANS64.TRYWAIT P0, [R0+URZ+0x3f0], R2 ;  /* 0x0003f002000075a7 */ /* 0x000ea400080011ff */
[----:B--2---:R-:W-:Y:S05]  /*2080*/  @!P0 BRA `(.L_x_25) ;  /* 0x0000006800b08947 */ /* 0x004fea0003800000 */
.L_x_153:
[----:B------:R-:W-:Y:S01]  /*2090*/  VIADD R9, R9, 0x1 ;  /* 0x0000000109097836 */ /* 0x000fe20000000000 */
[----:B------:R2:W-:Y:S04]  /*20a0*/  SYNCS.ARRIVE.TRANS64.A1T0 RZ, [R0+URZ+0x3e0], RZ ;  /* 0x0003e0ff00ff79a7 */ /* 0x0005e800081000ff */
[----:B------:R-:W-:-:S04]  /*20b0*/  ISETP.NE.AND P0, PT, R9, 0x2, PT ;  /* 0x000000020900780c */ /* 0x000fc80003f05270 */
[----:B------:R-:W-:Y:S02]  /*20c0*/  SEL R9, R9, RZ, P0 ;  /* 0x000000ff09097207 */ /* 0x000fe40000000000 */
[----:B--2---:R-:W-:-:S04]  /*20d0*/  SEL R0, RZ, 0x1, P0 ;  /* 0x00000001ff007807 */ /* 0x004fc80000000000 */
[----:B------:R-:W-:-:S07]  /*20e0*/  LOP3.LUT R8, R8, R0, RZ, 0x3c, !PT ;  /* 0x0000000008087212 */ /* 0x000fce00078e3cff */
.L_x_24:
[----:B------:R-:W-:Y:S01]  /*20f0*/  UMOV UR6, 0x400 ;  /* 0x0000040000067882 */ /* 0x000fe20000000000 */
[----:B------:R-:W-:Y:S01]  /*2100*/  SHF.L.U32 R0, R12, 0x1f, RZ ;  /* 0x0000001f0c007819 */ /* 0x000fe200000006ff */
[----:B-1----:R-:W-:Y:S02]  /*2110*/  ULEA UR6, UR48, UR6, 0x18 ;  /* 0x0000000630067291 */ /* 0x002fe4000f8ec0ff */
[----:B------:R-:W-:Y:S02]  /*2120*/  UISETP.GE.U32.AND UP0, UPT, UR50, 0x3f, UPT ;  /* 0x0000003f3200788c */ /* 0x000fe4000bf06070 */
[----:B------:R-:W-:Y:S02]  /*2130*/  ULEA UR4, UR5, UR6, 0x3 ;  /* 0x0000000605047291 */ /* 0x000fe4000f8e18ff */
[----:B------:R-:W-:Y:S02]  /*2140*/  ULEA UR11, UR45, UR49, 0x2 ;  /* 0x000000312d0b7291 */ /* 0x000fe4000f8e10ff */
[----:B------:R-:W-:-:S02]  /*2150*/  ULEA UR35, UR46, UR44, 0x6 ;  /* 0x0000002c2e237291 */ /* 0x000fc4000f8e30ff */
[----:B------:R-:W-:Y:S01]  /*2160*/  USHF.L.U32 UR11, UR11, 0x4, URZ ;  /* 0x000000040b0b7899 */ /* 0x000fe200080006ff */
[----:B------:R-:W-:Y:S02]  /*2170*/  UMOV UR13, URZ ;  /* 0x000000ff000d7c82 */ /* 0x000fe40008000000 */
[----:B------:R1:W2:Y:S01]  /*2180*/  SYNCS.PHASECHK.TRANS64.TRYWAIT P0, [UR4+0x1b0], R0 ;  /* 0x0001b000ff0075a7 */ /* 0x0002a20008001104 */
[----:B------:R-:W-:Y:S08]  /*2190*/  BRA.U !UP0, `(.L_x_26) ;  /* 0x0000000108c47547 */ /* 0x000ff0000b800000 */
[----:B------:R-:W-:Y:S01]  /*21a0*/  UMOV UR7, URZ ;  /* 0x000000ff00077c82 */ /* 0x000fe20008000000 */
[----:B------:R-:W-:-:S05]  /*21b0*/  UMOV UR4, UR5 ;  /* 0x0000000500047c82 */ /* 0x000fca0008000000 */
.L_x_32:
[----:B------:R-:W-:Y:S01]  /*21c0*/  ULEA UR33, UR4, UR6, 0x3 ;  /* 0x0000000604217291 */ /* 0x000fe2000f8e18ff */
[----:B------:R-:W-:Y:S01]  /*21d0*/  @!P3 MOV R2, 0x1000 ;  /* 0x000010000002b802 */ /* 0x000fe20000000f00 */
[----:B--2-4-:R-:W-:Y:S10]  /*21e0*/  @P0 BRA `(.L_x_27) ;  /* 0x00000000000c0947 */ /* 0x014ff40003800000 */
[----:B------:R-:W-:-:S04]  /*21f0*/  SHF.L.U32 R3, R12, 0x1f, RZ ;  /* 0x0000001f0c037819 */ /* 0x000fc800000006ff */
[----:B------:R-:W2:Y:S02]  /*2200*/  SYNCS.PHASECHK.TRANS64.TRYWAIT P0, [UR33+0x1b0], R3 ;  /* 0x0001b003ff0075a7 */ /* 0x000ea40008001121 */
[----:B--2---:R-:W-:Y:S05]  /*2210*/  @!P0 BRA `(.L_x_28) ;  /* 0x0000006800608947 */ /* 0x004fea0003800000 */
.L_x_27:
[----:B------:R2:W-:Y:S01]  /*2220*/  @!P3 SYNCS.ARRIVE.TRANS64 RZ, [UR33], R2 ;  /* 0x00000002ffffb9a7 */ /* 0x0005e20008000021 */
[----:B------:R-:W-:-:S04]  /*2230*/  ULOP3.LUT UR5, UR26, 0x2, URZ, 0xfc, !UPT ;  /* 0x000000021a057892 */ /* 0x000fc8000f8efcff */
[----:B------:R-:W-:-:S09]  /*2240*/  UISETP.NE.AND UP0, UPT, UR5, 0x2, UPT ;  /* 0x000000020500788c */ /* 0x000fd2000bf05270 */
[----:B------:R-:W-:Y:S05]  /*2250*/  BRA.U UP0, `(.L_x_29) ;  /* 0x0000000100047547 */ /* 0x000fea000b800000 */
[----:B------:R-:W-:Y:S05]  /*2260*/  BPT.TRAP 0x1 ;  /* 0x000000040000795c */ /* 0x000fea0000300000 */
.L_x_29:
[----:B------:R-:W-:Y:S04]  /*2270*/  BSSY.RECONVERGENT B0, `(.L_x_30) ;  /* 0x0000003000007945 */ /* 0x000fe80003800200 */
[----:B------:R-:W-:Y:S05]  /*2280*/  @P2 BRA `(.L_x_31) ;  /* 0x0000000000042947 */ /* 0x000fea0003800000 */
[----:B------:R-:W-:Y:S05]  /*2290*/  BPT.TRAP 0x1 ;  /* 0x000000040000795c */ /* 0x000fea0000300000 */
.L_x_31:
[----:B------:R-:W-:Y:S05]  /*22a0*/  BSYNC.RECONVERGENT B0 ;  /* 0x0000000000007941 */ /* 0x000fea0003800200 */
.L_x_30:
[----:B------:R-:W-:Y:S02]  /*22b0*/  UIADD3 UR5, UPT, UPT, UR4, 0x1, URZ ;  /* 0x0000000104057890 */ /* 0x000fe4000fffe0ff */
[----:B------:R-:W-:Y:S02]  /*22c0*/  USHF.L.U32 UR4, UR4, 0xb, URZ ;  /* 0x0000000b04047899 */ /* 0x000fe400080006ff */
[----:B------:R-:W-:Y:S02]  /*22d0*/  UISETP.NE.AND UP0, UPT, UR5, 0x36, UPT ;  /* 0x000000360500788c */ /* 0x000fe4000bf05270 */
[----:B------:R-:W-:Y:S02]  /*22e0*/  USHF.L.U32 UR34, UR7, 0x5, URZ ;  /* 0x0000000507227899 */ /* 0x000fe400080006ff */
[----:B------:R-:W-:Y:S02]  /*22f0*/  USEL UR9, URZ, 0x1, UP0 ;  /* 0x00000001ff097887 */ /* 0x000fe40008000000 */
[----:B------:R-:W-:-:S02]  /*2300*/  USEL UR5, UR5, URZ, UP0 ;  /* 0x000000ff05057287 */ /* 0x000fc40008000000 */
[----:B------:R-:W-:Y:S02]  /*2310*/  UIADD3 UR14, UP0, UPT, UR30, 0x180, URZ ;  /* 0x000001801e0e7890 */ /* 0x000fe4000ff1e0ff */
[----:B------:R-:W-:Y:S01]  /*2320*/  ULEA UR8, UR5, UR6, 0x3 ;  /* 0x0000000605087291 */ /* 0x000fe2000f8e18ff */
[----:B------:R-:W-:Y:S01]  /*2330*/  LOP3.LUT R12, R12, UR9, RZ, 0x3c, !PT ;  /* 0x000000090c0c7c12 */ /* 0x000fe2000f8e3cff */
[----:B------:R-:W-:Y:S02]  /*2340*/  UIADD3 UR7, UPT, UPT, UR7, 0x1, URZ ;  /* 0x0000000107077890 */ /* 0x000fe4000fffe0ff */
[----:B------:R-:W-:Y:S01]  /*2350*/  UIADD3 UR16, UP1, UPT, UR30, 0x80, URZ ;  /* 0x000000801e107890 */ /* 0x000fe2000ff3e0ff */
[----:B-1----:R-:W-:Y:S01]  /*2360*/  SHF.L.U32 R0, R12, 0x1f, RZ ;  /* 0x0000001f0c007819 */ /* 0x002fe200000006ff */
[----:B------:R-:W-:Y:S02]  /*2370*/  ULOP3.LUT UR32, UR28, UR4, URZ, 0xfc, !UPT ;  /* 0x000000041c207292 */ /* 0x000fe4000f8efcff */
[----:B------:R-:W-:Y:S01]  /*2380*/  UIADD3.X UR15, UPT, UPT, URZ, UR31, URZ, UP0, !UPT ;  /* 0x0000001fff0f7290 */ /* 0x000fe200087fe4ff */
[----:B------:R3:W4:Y:S01]  /*2390*/  SYNCS.PHASECHK.TRANS64.TRYWAIT P0, [UR8+0x1b0], R0 ;  /* 0x0001b000ff0075a7 */ /* 0x0007220008001108 */
[----:B------:R-:W-:-:S02]  /*23a0*/  ULOP3.LUT UR8, UR27, UR4, URZ, 0xfc, !UPT ;  /* 0x000000041b087292 */ /* 0x000fc4000f8efcff */
[----:B------:R-:W-:Y:S02]  /*23b0*/  UISETP.NE.AND UP0, UPT, UR7, UR25, UPT ;  /* 0x000000190700728c */ /* 0x000fe4000bf05270 */
[----:B------:R-:W-:Y:S02]  /*23c0*/  UIADD3.X UR17, UPT, UPT, URZ, UR31, URZ, UP1, !UPT ;  /* 0x0000001fff117290 */ /* 0x000fe40008ffe4ff */
[----:B------:R-:W-:Y:S02]  /*23d0*/  UIADD3 UR32, UPT, UPT, UR6, 0x2800, UR32 ;  /* 0x0000280006207890 */ /* 0x000fe4000fffe020 */
[----:B------:R-:W-:Y:S02]  /*23e0*/  UPRMT UR13, URZ, 0x5410, UR24 ;  /* 0x00005410ff0d7896 */ /* 0x000fe40008000018 */
[----:B------:R-:W-:Y:S02]  /*23f0*/  UIADD3 UR8, UPT, UPT, UR6, 0x1d800, UR8 ;  /* 0x0001d80006087890 */ /* 0x000fe4000fffe008 */
[----:B------:R-:W-:Y:S01]  /*2400*/  UPRMT UR4, URZ, 0x5410, UR21 ;  /* 0x00005410ff047896 */ /* 0x000fe20008000015 */
[----:B------:R-:W-:Y:S01]  /*2410*/  UMOV UR18, 0x0 ;  /* 0x0000000000127882 */ /* 0x000fe20000000000 */
[----:B------:R-:W-:Y:S01]  /*2420*/  UMOV UR19, 0x10000000 ;  /* 0x1000000000137882 */ /* 0x000fe20000000000 */
[----:B------:R-:W-:Y:S01]  /*2430*/  UMOV UR12, UR36 ;  /* 0x00000024000c7c82 */ /* 0x000fe20008000000 */
[----:B------:R-:W-:Y:S01]  /*2440*/  UMOV UR9, UR33 ;  /* 0x0000002100097c82 */ /* 0x000fe20008000000 */
[----:B------:R-:W-:Y:S01]  /*2450*/  UMOV UR10, UR34 ;  /* 0x00000022000a7c82 */ /* 0x000fe20008000000 */
[----:B------:R1:W-:Y:S03]  /*2460*/  UTMALDG.3D.MULTICAST [UR32], [UR16], UR13, desc[UR18] ;  /* 0x00001220100073b4 */ /* 0x0003e6000801180d */
[----:B------:R2:W-:Y:S01]  /*2470*/  UTMALDG.3D.MULTICAST [UR8], [UR14], UR4, desc[UR18] ;  /* 0x000012080e0073b4 */ /* 0x0005e20008011804 */
[----:B-1----:R-:W-:Y:S01]  /*2480*/  UMOV UR13, UR25 ;  /* 0x00000019000d7c82 */ /* 0x002fe20008000000 */
[----:B--2---:R-:W-:Y:S01]  /*2490*/  UMOV UR4, UR5 ;  /* 0x0000000500047c82 */ /* 0x004fe20008000000 */
[----:B---3--:R-:W-:Y:S05]  /*24a0*/  BRA.U UP0, `(.L_x_32) ;  /* 0xfffffffd00447547 */ /* 0x008fea000b83ffff */
.L_x_26:
[----:B------:R-:W-:Y:S01]  /*24b0*/  ULEA UR4, UR5, UR6, 0x3 ;  /* 0x0000000605047291 */ /* 0x000fe2000f8e18ff */
[----:B-1----:R-:W-:Y:S01]  /*24c0*/  SHF.L.U32 R0, R12, 0x1f, RZ ;  /* 0x0000001f0c007819 */ /* 0x002fe200000006ff */
[----:B------:R-:W-:Y:S01]  /*24d0*/  @!P1 SYNCS.ARRIVE.TRANS64.A1T0 RZ, [UR6+0x378], RZ ;  /* 0x000378ffffff99a7 */ /* 0x000fe20008100006 */
[----:B------:R-:W-:-:S06]  /*24e0*/  UISETP.GT.AND UP0, UPT, UR43, UR42, UPT ;  /* 0x0000002a2b00728c */ /* 0x000fcc000bf04270 */
[----:B--2-4-:R1:W2:Y:S03]  /*24f0*/  SYNCS.PHASECHK.TRANS64.TRYWAIT P0, [UR4+0x1b0], R0 ;  /* 0x0001b000ff0075a7 */ /* 0x0142a60008001104 */
[----:B------:R-:W-:Y:S05]  /*2500*/  BRA.U !UP0, `(.L_x_33) ;  /* 0x0000000108c87547 */ /* 0x000fea000b800000 */
[----:B------:R-:W-:Y:S01]  /*2510*/  UIADD3 UR29, UPT, UPT, UR47, UR13, URZ ;  /* 0x0000000d2f1d7290 */ /* 0x000fe2000fffe0ff */
[----:B------:R-:W-:-:S11]  /*2520*/  UMOV UR4, UR5 ;  /* 0x0000000500047c82 */ /* 0x000fd60008000000 */
.L_x_39:
[----:B------:R-:W-:Y:S01]  /*2530*/  ULEA UR17, UR4, UR6, 0x3 ;  /* 0x0000000604117291 */ /* 0x000fe2000f8e18ff */
[----:B--2---:R-:W-:Y:S01]  /*2540*/  @!P3 MOV R2, 0x1000 ;  /* 0x000010000002b802 */ /* 0x004fe20000000f00 */
[----:B--2-4-:R-:W-:Y:S10]  /*2550*/  @P0 BRA `(.L_x_34) ;  /* 0x00000000000c0947 */ /* 0x014ff40003800000 */
[----:B------:R-:W-:-:S04]  /*2560*/  SHF.L.U32 R3, R12, 0x1f, RZ ;  /* 0x0000001f0c037819 */ /* 0x000fc800000006ff */
[----:B------:R-:W2:Y:S02]  /*2570*/  SYNCS.PHASECHK.TRANS64.TRYWAIT P0, [UR17+0x1b0], R3 ;  /* 0x0001b003ff0075a7 */ /* 0x000ea40008001111 */
[----:B--2---:R-:W-:Y:S05]  /*2580*/  @!P0 BRA `(.L_x_35) ;  /* 0x00000064009c8947 */ /* 0x004fea0003800000 */
.L_x_34:
[----:B------:R2:W-:Y:S01]  /*2590*/  @!P3 SYNCS.ARRIVE.TRANS64 RZ, [UR17], R2 ;  /* 0x00000002ffffb9a7 */ /* 0x0005e20008000011 */
[----:B------:R-:W-:-:S04]  /*25a0*/  ULOP3.LUT UR5, UR26, 0x2, URZ, 0xfc, !UPT ;  /* 0x000000021a057892 */ /* 0x000fc8000f8efcff */
[----:B------:R-:W-:-:S09]  /*25b0*/  UISETP.NE.AND UP0, UPT, UR5, 0x2, UPT ;  /* 0x000000020500788c */ /* 0x000fd2000bf05270 */
[----:B------:R-:W-:Y:S05]  /*25c0*/  BRA.U UP0, `(.L_x_36) ;  /* 0x0000000100047547 */ /* 0x000fea000b800000 */
[----:B------:R-:W-:Y:S05]  /*25d0*/  BPT.TRAP 0x1 ;  /* 0x000000040000795c */ /* 0x000fea0000300000 */
.L_x_36:
[----:B------:R-:W-:Y:S04]  /*25e0*/  BSSY.RECONVERGENT B0, `(.L_x_37) ;  /* 0x0000003000007945 */ /* 0x000fe80003800200 */
[----:B------:R-:W-:Y:S05]  /*25f0*/  @P2 BRA `(.L_x_38) ;  /* 0x0000000000042947 */ /* 0x000fea0003800000 */
[----:B------:R-:W-:Y:S05]  /*2600*/  BPT.TRAP 0x1 ;  /* 0x000000040000795c */ /* 0x000fea0000300000 */
.L_x_38:
[----:B------:R-:W-:Y:S05]  /*2610*/  BSYNC.RECONVERGENT B0 ;  /* 0x0000000000007941 */ /* 0x000fea0003800200 */
.L_x_37:
        /* <DEDUP_REMOVED lines=17> */
[----:B------:R-:W-:Y:S02]  /*2730*/  UIADD3 UR16, UPT, UPT, UR6, 0x2800, UR16 ;  /* 0x0000280006107890 */ /* 0x000fe4000fffe010 */
[----:B------:R-:W-:Y:S02]  /*2740*/  UIADD3.X UR15, UPT, UPT, URZ, UR31, URZ, UP1, !UPT ;  /* 0x0000001fff0f7290 */ /* 0x000fe40008ffe4ff */
        /* <DEDUP_REMOVED lines=8> */
[----:B------:R-:W-:Y:S01]  /*27d0*/  UMOV UR9, UR17 ;  /* 0x0000001100097c82 */ /* 0x000fe20008000000 */
[----:B------:R-:W-:Y:S01]  /*27e0*/  UMOV UR10, UR18 ;  /* 0x00000012000a7c82 */ /* 0x000fe20008000000 */
[----:B------:R-:W-:Y:S01]  /*27f0*/  UTMALDG.3D.MULTICAST [UR16], [UR14], UR7, desc[UR32] ;  /* 0x000020100e0073b4 */ /* 0x000fe20008011807 */
[----:B------:R1:W-:Y:S02]  /*2800*/  UTMALDG.3D.MULTICAST [UR8], [UR22], UR4, desc[UR32] ;  /* 0x00002008160073b4 */ /* 0x0003e40008011804 */
[----:B-1----:R-:W-:Y:S01]  /*2810*/  UMOV UR4, UR5 ;  /* 0x0000000500047c82 */ /* 0x002fe20008000000 */
[----:B---3--:R-:W-:Y:S05]  /*2820*/  BRA.U UP0, `(.L_x_39) ;  /* 0xfffffffd00407547 */ /* 0x008fea000b83ffff */
.L_x_33:
[C---:B------:R-:W-:Y:S01]  /*2830*/  LEA R3, R11.reuse, UR6, 0x3 ;  /* 0x000000060b037c11 */ /* 0x040fe2000f8e18ff */
[----:B------:R-:W-:Y:S01]  /*2840*/  NOP ;  /* 0x0000000000007918 */ /* 0x000fe20000000000 */
[----:B-1----:R-:W-:Y:S02]  /*2850*/  SHF.L.U32 R0, R10, 0x1f, RZ ;  /* 0x0000001f0a007819 */ /* 0x002fe400000006ff */
[----:B------:R-:W-:Y:S02]  /*2860*/  LEA R4, R11, UR6, 0x4 ;  /* 0x000000060b047c11 */ /* 0x000fe4000f8e20ff */
[----:B--2-4-:R-:W1:Y:S02]  /*2870*/  SYNCS.PHASECHK.TRANS64.TRYWAIT P0, [R3+URZ+0x380], R0 ;  /* 0x00038000030075a7 */ /* 0x014e6400080011ff */
[----:B-1----:R-:W-:Y:S05]  /*2880*/  @!P0 BRA `(.L_x_40) ;  /* 0x0000006000f48947 */ /* 0x002fea0003800000 */
.L_x_156:
[----:B------:R-:W2:Y:S01]  /*2890*/  LDS.128 R4, [R4+0x410] ;  /* 0x0004100004047984 */ /* 0x000ea20000000c00 */
[----:B------:R-:W-:Y:S01]  /*28a0*/  UISETP.GE.AND UP0, UPT, UR40, 0x1, UPT ;  /* 0x000000012800788c */ /* 0x000fe2000bf06270 */
[----:B------:R-:W-:Y:S01]  /*28b0*/  @!PT LDS RZ, [RZ] ;  /* 0x00000000fffff984 */ /* 0x000fe20000000800 */
[----:B------:R-:W-:Y:S01]  /*28c0*/  @!PT LDS RZ, [RZ] ;  /* 0x00000000fffff984 */ /* 0x000fe20000000800 */
[----:B------:R-:W-:Y:S01]  /*28d0*/  @!PT LDS RZ, [RZ] ;  /* 0x00000000fffff984 */ /* 0x000fe20000000800 */
[----:B------:R-:W-:Y:S01]  /*28e0*/  @!PT LDS RZ, [RZ] ;  /* 0x00000000fffff984 */ /* 0x000fe20000000800 */
[----:B------:R3:W-:Y:S06]  /*28f0*/  MEMBAR.ALL.CTA ;  /* 0x0000000000007992 */ /* 0x0007ec0000008000 */
[----:B---3--:R-:W3:Y:S01]  /*2900*/  FENCE.VIEW.ASYNC.S ;  /* 0x00000000000073c6 */ /* 0x008ee20000000000 */
[----:B--2---:R-:W-:-:S13]  /*2910*/  LOP3.LUT P0, RZ, R6, 0x1, RZ, 0xc0, !PT ;  /* 0x0000000106ff7812 */ /* 0x004fda000780c0ff */
[----:B---3--:R-:W-:Y:S01]  /*2920*/  VOTEU.ANY UP1, P0 ;  /* 0x0000000000ff7886 */ /* 0x008fe20000020100 */
[----:B------:R-:W-:-:S13]  /*2930*/  PLOP3.LUT P0, PT, PT, PT, UP1, 0x80, 0x8 ;  /* 0x000000000008781c */ /* 0x000fda0003f0f018 */
[----:B-1----:R-:W-:Y:S02]  /*2940*/  @P0 LOP3.LUT R0, R5, 0xffff, RZ, 0xc0, !PT ;  /* 0x0000ffff05000812 */ /* 0x002fe400078ec0ff */
[----:B------:R-:W-:Y:S02]  /*2950*/  @P0 MOV R2, R4 ;  /* 0x0000000400020202 */ /* 0x000fe40000000f00 */
[----:B------:R-:W-:Y:S01]  /*2960*/  @P0 R2UR UR7, R0 ;  /* 0x00000000000702ca */ /* 0x000fe200000e0000 */
[----:B------:R-:W-:Y:S01]  /*2970*/  VIADD R0, R3, 0x390 ;  /* 0x0000039003007836 */ /* 0x000fe20000000000 */
[----:B------:R-:W-:Y:S02]  /*2980*/  @P0 SHF.R.U32.HI R4, RZ, 0x10, R5 ;  /* 0x00000010ff040819 */ /* 0x000fe40000011605 */
[----:B------:R-:W-:Y:S02]  /*2990*/  @P0 R2UR UR8, R2 ;  /* 0x00000000020802ca */ /* 0x000fe400000e0000 */
[----:B------:R-:W-:-:S02]  /*29a0*/  PRMT R0, RZ, 0x654, R0 ;  /* 0x00000654ff007816 */ /* 0x000fc40000000000 */
[----:B------:R-:W-:Y:S02]  /*29b0*/  @P0 R2UR UR4, R4 ;  /* 0x00000000040402ca */ /* 0x000fe400000e0000 */
[----:B------:R1:W-:Y:S03]  /*29c0*/  SYNCS.ARRIVE.TRANS64.RED.A1T0 RZ, [R0+URZ], RZ ;  /* 0x000000ff00ff79a7 */ /* 0x0003e600081004ff */
[----:B------:R-:W-:-:S04]  /*29d0*/  @UP1 UMOV UR37, UR7 ;  /* 0x0000000700251c82 */ /* 0x000fc80008000000 */
[----:B------:R-:W-:-:S04]  /*29e0*/  @UP1 UMOV UR38, UR8 ;  /* 0x0000000800261c82 */ /* 0x000fc80008000000 */
[----:B------:R-:W-:Y:S01]  /*29f0*/  @UP1 UMOV UR36, UR4 ;  /* 0x0000000400241c82 */ /* 0x000fe20008000000 */
[----:B------:R-:W-:Y:S05]  /*2a00*/  BRA.U !UP0, `(.L_x_41) ;  /* 0x0000000108d47547 */ /* 0x000fea000b800000 */
[----:B------:R-:W2:Y:S01]  /*2a10*/  LDCU.128 UR12, c[0x0][0xb10] ;  /* 0x00016200ff0c77ac */ /* 0x000ea20008000c00 */
[----:B------:R-:W3:Y:S01]  /*2a20*/  LDCU UR29, c[0x0][0xb20] ;  /* 0x00016400ff1d77ac */ /* 0x000ee20008000800 */
[----:B------:R-:W4:Y:S01]  /*2a30*/  LDCU UR20, c[0x0][0xb0c] ;  /* 0x00016180ff1477ac */ /* 0x000f220008000800 */
[----:B------:R-:W1:Y:S01]  /*2a40*/  LDCU.64 UR10, c[0x0][0xb28] ;  /* 0x00016500ff0a77ac */ /* 0x000e620008000a00 */
[----:B------:R-:W-:Y:S02]  /*2a50*/  UISETP.NE.AND UP3, UPT, UR40, 0x1, UPT ;  /* 0x000000012800788c */ /* 0x000fe4000bf65270 */
[----:B--2---:R-:W-:Y:S02]  /*2a60*/  UIMAD.WIDE.U32 UR16, UR39, UR15, URZ ;  /* 0x0000000f271072a5 */ /* 0x004fe4000f8e00ff */
[----:B------:R-:W-:Y:S02]  /*2a70*/  UIMAD.WIDE.U32 UR8, UR41, UR12, URZ ;  /* 0x0000000c290872a5 */ /* 0x000fe4000f8e00ff */
[----:B------:R-:W-:-:S02]  /*2a80*/  UISETP.NE.AND UP0, UPT, UR14, 0x1, UPT ;  /* 0x000000010e00788c */ /* 0x000fc4000bf05270 */
[----:B------:R-:W-:Y:S01]  /*2a90*/  UIMAD.WIDE.U32 UR22, UR37, UR15, URZ ;  /* 0x0000000f251672a5 */ /* 0x000fe2000f8e00ff */
[----:B------:R-:W-:Y:S02]  /*2aa0*/  UMOV UR16, UR17 ;  /* 0x0000001100107c82 */ /* 0x000fe40008000000 */
[----:B------:R-:W-:Y:S01]  /*2ab0*/  UMOV UR8, UR9 ;  /* 0x0000000900087c82 */ /* 0x000fe20008000000 */
[----:B---3--:R-:W-:Y:S02]  /*2ac0*/  USHF.R.U32.HI UR16, URZ, UR29, UR16 ;  /* 0x0000001dff107299 */ /* 0x008fe40008011610 */
[----:B----4-:R-:W-:Y:S02]  /*2ad0*/  UISETP.NE.AND UP2, UPT, UR20, 0x1, UPT ;  /* 0x000000011400788c */ /* 0x010fe4000bf45270 */
[----:B------:R-:W-:Y:S02]  /*2ae0*/  USHF.R.U32.HI UR8, URZ, UR13, UR8 ;  /* 0x0000000dff087299 */ /* 0x000fe40008011608 */
[----:B------:R-:W-:-:S02]  /*2af0*/  USEL UR7, UR39, UR16, !UP0 ;  /* 0x0000001027077287 */ /* 0x000fc4000c000000 */
[----:B------:R-:W-:Y:S02]  /*2b00*/  USEL UR8, UR41, UR8, !UP2 ;  /* 0x0000000829087287 */ /* 0x000fe4000d000000 */
[----:B-1----:R-:W-:Y:S01]  /*2b10*/  UIMAD.WIDE.U32 UR16, UR7, UR10, URZ ;  /* 0x0000000a071072a5 */ /* 0x002fe2000f8e00ff */
[----:B------:R-:W-:Y:S01]  /*2b20*/  UMOV UR4, UR23 ;  /* 0x0000001700047c82 */ /* 0x000fe20008000000 */
[----:B------:R-:W-:Y:S02]  /*2b30*/  UIMAD.WIDE.U32 UR18, UR38, UR12, URZ ;  /* 0x0000000c261272a5 */ /* 0x000fe4000f8e00ff */
[----:B------:R-:W-:-:S03]  /*2b40*/  UIMAD.WIDE.U32 UR22, UR8, UR10, URZ ;  /* 0x0000000a081672a5 */ /* 0x000fc6000f8e00ff */
[----:B------:R-:W-:Y:S01]  /*2b50*/  UMOV UR16, UR17 ;  /* 0x0000001100107c82 */ /* 0x000fe20008000000 */
[----:B------:R-:W-:Y:S02]  /*2b60*/  USHF.R.U32.HI UR4, URZ, UR29, UR4 ;  /* 0x0000001dff047299 */ /* 0x000fe40008011604 */
[----:B------:R-:W-:Y:S01]  /*2b70*/  @UP3 USHF.R.U32.HI UR7, URZ, UR11, UR16 ;  /* 0x0000000bff073299 */ /* 0x000fe20008011610 */
[----:B------:R-:W-:Y:S01]  /*2b80*/  UMOV UR18, UR19 ;  /* 0x0000001300127c82 */ /* 0x000fe20008000000 */
[----:B------:R-:W-:Y:S01]  /*2b90*/  UMOV UR22, UR23 ;  /* 0x0000001700167c82 */ /* 0x000fe20008000000 */
[----:B------:R-:W-:Y:S02]  /*2ba0*/  USHF.R.U32.HI UR13, URZ, UR13, UR18 ;  /* 0x0000000dff0d7299 */ /* 0x000fe40008011612 */
[----:B------:R-:W-:Y:S02]  /*2bb0*/  USEL UR4, UR37, UR4, !UP0 ;  /* 0x0000000425047287 */ /* 0x000fe4000c000000 */
[----:B------:R-:W-:-:S02]  /*2bc0*/  @UP3 USHF.R.U32.HI UR8, URZ, UR11, UR22 ;  /* 0x0000000bff083299 */ /* 0x000fc40008011616 */
[----:B------:R-:W-:Y:S02]  /*2bd0*/  UIMAD UR9, UR40, UR7, URZ ;  /* 0x00000007280972a4 */ /* 0x000fe4000f8e02ff */
[----:B------:R-:W-:Y:S02]  /*2be0*/  USEL UR7, UR38, UR13, !UP2 ;  /* 0x0000000d26077287 */ /* 0x000fe4000d000000 */
[----:B------:R-:W-:Y:S02]  /*2bf0*/  UIMAD UR12, UR40, UR8, URZ ;  /* 0x00000008280c72a4 */ /* 0x000fe4000f8e02ff */
[----:B------:R-:W-:Y:S02]  /*2c00*/  UISETP.GE.AND UP0, UPT, UR4, UR9, UPT ;  /* 0x000000090400728c */ /* 0x000fe4000bf06270 */
[----:B------:R-:W-:Y:S02]  /*2c10*/  UIMAD.WIDE.U32 UR16, UR4, UR10, URZ ;  /* 0x0000000a041072a5 */ /* 0x000fe4000f8e00ff */
[----:B------:R-:W-:-:S02]  /*2c20*/  UISETP.GE.OR UP0, UPT, UR7, UR12, UP0 ;  /* 0x0000000c0700728c */ /* 0x000fc40008706670 */
        /* <DEDUP_REMOVED lines=19> */
.L_x_41:
[----:B------:R-:W2:Y:S02]  /*2d60*/  LDCU UR4, c[0x0][0xb30] ;  /* 0x00016600ff0477ac */ /* 0x000ea40008000800 */
[----:B--2---:R-:W-:-:S09]  /*2d70*/  UISETP.NE.AND UP0, UPT, UR4, 0x1, UPT ;  /* 0x000000010400788c */ /* 0x004fd2000bf05270 */
[----:B------:R-:W-:Y:S05]  /*2d80*/  BRA.U UP0, `(.L_x_42) ;  /* 0x0000000100447547 */ /* 0x000fea000b800000 */
        /* <DEDUP_REMOVED lines=17> */
.L_x_42:
[----:B------:R-:W-:Y:S01]  /*2ea0*/  VIADD R11, R11, 0x1 ;  /* 0x000000010b0b7836 */ /* 0x000fe20000000000 */
[----:B------:R-:W-:Y:S01]  /*2eb0*/  PLOP3.LUT P1, PT, PT, PT, PT, 0x80, 0x8 ;  /* 0x000000000008781c */ /* 0x000fe20003f2f070 */
[----:B------:R-:W-:Y:S02]  /*2ec0*/  UIADD3 UR46, UPT, UPT, UR38, UR57, URZ ;  /* 0x00000039262e7290 */ /* 0x000fe4000fffe0ff */
[----:B------:R-:W-:Y:S01]  /*2ed0*/  UIADD3 UR45, UPT, UPT, UR37, UR60, URZ ;  /* 0x0000003c252d7290 */ /* 0x000fe2000fffe0ff */
[----:B------:R-:W-:-:S04]  /*2ee0*/  ISETP.NE.AND P0, PT, R11, 0x2, PT ;  /* 0x000000020b00780c */ /* 0x000fc80003f05270 */
[----:B-1----:R-:W-:Y:S02]  /*2ef0*/  SEL R0, RZ, 0x1, P0 ;  /* 0x00000001ff007807 */ /* 0x002fe40000000000 */
[----:B------:R-:W-:Y:S02]  /*2f00*/  SEL R11, R11, RZ, P0 ;  /* 0x000000ff0b0b7207 */ /* 0x000fe40000000000 */
[----:B------:R-:W-:Y:S01]  /*2f10*/  LOP3.LUT R10, R10, R0, RZ, 0x3c, !PT ;  /* 0x000000000a0a7212 */ /* 0x000fe200078e3cff */
[----:B------:R-:W-:Y:S06]  /*2f20*/  BRA.U UP1, `(.L_x_43) ;  /* 0xfffffff101307547 */ /* 0x000fec000b83ffff */
[----:B------:R-:W-:Y:S01]  /*2f30*/  UIADD3 UR7, UPT, UPT, UR6, 0x1b0, URZ ;  /* 0x000001b006077890 */ /* 0x000fe2000fffe0ff */
[----:B------:R-:W-:-:S03]  /*2f40*/  SHF.L.U32 R2, R12, 0x1f, RZ ;  /* 0x0000001f0c027819 */ /* 0x000fc600000006ff */
[----:B------:R-:W-:-:S09]  /*2f50*/  ULEA UR4, UR5, UR7, 0x3 ;  /* 0x0000000705047291 */ /* 0x000fd2000f8e18ff */
[----:B------:R-:W1:Y:S02]  /*2f60*/  SYNCS.PHASECHK.TRANS64.TRYWAIT P0, [UR4], R2 ;  /* 0x00000002ff0075a7 */ /* 0x000e640008001104 */
[----:B-1----:R-:W-:Y:S05]  /*2f70*/  @!P0 BRA `(.L_x_44) ;  /* 0x0000005c004c8947 */ /* 0x002fea0003800000 */
.L_x_158:
[----:B------:R-:W-:-:S04]  /*2f80*/  UIADD3 UR4, UPT, UPT, UR5, 0x1, URZ ;  /* 0x0000000105047890 */ /* 0x000fc8000fffe0ff */
[----:B------:R-:W-:-:S04]  /*2f90*/  UISETP.NE.AND UP0, UPT, UR4, 0x36, UPT ;  /* 0x000000360400788c */ /* 0x000fc8000bf05270 */
[----:B------:R-:W-:Y:S02]  /*2fa0*/  USEL UR6, URZ, 0x1, UP0 ;  /* 0x00000001ff067887 */ /* 0x000fe40008000000 */
[----:B------:R-:W-:-:S04]  /*2fb0*/  USEL UR4, UR4, URZ, UP0 ;  /* 0x000000ff04047287 */ /* 0x000fc80008000000 */
[----:B------:R-:W-:Y:S01]  /*2fc0*/  ULEA UR5, UR4, UR7, 0x3 ;  /* 0x0000000704057291 */ /* 0x000fe2000f8e18ff */
[----:B-1----:R-:W-:-:S04]  /*2fd0*/  LOP3.LUT R2, R12, UR6, RZ, 0x3c, !PT ;  /* 0x000000060c027c12 */ /* 0x002fc8000f8e3cff */
[----:B------:R-:W-:-:S04]  /*2fe0*/  SHF.L.U32 R3, R2, 0x1f, RZ ;  /* 0x0000001f02037819 */ /* 0x000fc800000006ff */
[----:B------:R-:W1:Y:S02]  /*2ff0*/  SYNCS.PHASECHK.TRANS64.TRYWAIT P0, [UR5], R3 ;  /* 0x00000003ff0075a7 */ /* 0x000e640008001105 */
[----:B-1----:R-:W-:Y:S05]  /*3000*/  @!P0 BRA `(.L_x_45) ;  /* 0x0000005c00408947 */ /* 0x002fea0003800000 */
.L_x_160:
[----:B------:R-:W-:-:S04]  /*3010*/  UIADD3 UR4, UPT, UPT, UR4, 0x1, URZ ;  /* 0x0000000104047890 */ /* 0x000fc8000fffe0ff */
[----:B------:R-:W-:-:S04]  /*3020*/  UISETP.NE.AND UP0, UPT, UR4, 0x36, UPT ;  /* 0x000000360400788c */ /* 0x000fc8000bf05270 */
[----:B------:R-:W-:Y:S02]  /*3030*/  USEL UR6, URZ, 0x1, UP0 ;  /* 0x00000001ff067887 */ /* 0x000fe40008000000 */
[----:B------:R-:W-:-:S04]  /*3040*/  USEL UR4, UR4, URZ, UP0 ;  /* 0x000000ff04047287 */ /* 0x000fc80008000000 */
[----:B------:R-:W-:Y:S01]  /*3050*/  ULEA UR5, UR4, UR7, 0x3 ;  /* 0x0000000704057291 */ /* 0x000fe2000f8e18ff */
[----:B------:R-:W-:-:S04]  /*3060*/  LOP3.LUT R2, R2, UR6, RZ, 0x3c, !PT ;  /* 0x0000000602027c12 */ /* 0x000fc8000f8e3cff */
[----:B-1----:R-:W-:-:S04]  /*3070*/  SHF.L.U32 R3, R2, 0x1f, RZ ;  /* 0x0000001f02037819 */ /* 0x002fc800000006ff */
[----:B------:R-:W1:Y:S02]  /*3080*/  SYNCS.PHASECHK.TRANS64.TRYWAIT P0, [UR5], R3 ;  /* 0x00000003ff0075a7 */ /* 0x000e640008001105 */
[----:B-1----:R-:W-:Y:S05]  /*3090*/  @!P0 BRA `(.L_x_46) ;  /* 0x0000005c00348947 */ /* 0x002fea0003800000 */
.L_x_162:
        /* <DEDUP_REMOVED lines=9> */
.L_x_164:
        /* <DEDUP_REMOVED lines=9> */
.L_x_166:
        /* <DEDUP_REMOVED lines=9> */
.L_x_168:
        /* <DEDUP_REMOVED lines=9> */
.L_x_170:
        /* <DEDUP_REMOVED lines=9> */
.L_x_172:
        /* <DEDUP_REMOVED lines=9> */
.L_x_174:
        /* <DEDUP_REMOVED lines=9> */
.L_x_176:
        /* <DEDUP_REMOVED lines=9> */
.L_x_178:
        /* <DEDUP_REMOVED lines=9> */
.L_x_180:
        /* <DEDUP_REMOVED lines=9> */
.L_x_182:
        /* <DEDUP_REMOVED lines=9> */
.L_x_184:
        /* <DEDUP_REMOVED lines=9> */
.L_x_186:
        /* <DEDUP_REMOVED lines=9> */
.L_x_188:
        /* <DEDUP_REMOVED lines=9> */
.L_x_190:
        /* <DEDUP_REMOVED lines=9> */
.L_x_192:
        /* <DEDUP_REMOVED lines=9> */
.L_x_194:
        /* <DEDUP_REMOVED lines=9> */
.L_x_196:
        /* <DEDUP_REMOVED lines=9> */
.L_x_198:
        /* <DEDUP_REMOVED lines=9> */
.L_x_200:
        /* <DEDUP_REMOVED lines=9> */
.L_x_202:
        /* <DEDUP_REMOVED lines=9> */
.L_x_204:
        /* <DEDUP_REMOVED lines=9> */
.L_x_206:
        /* <DEDUP_REMOVED lines=9> */
.L_x_208:
        /* <DEDUP_REMOVED lines=9> */
.L_x_210:
        /* <DEDUP_REMOVED lines=9> */
.L_x_212:
        /* <DEDUP_REMOVED lines=9> */
.L_x_214:
        /* <DEDUP_REMOVED lines=9> */
.L_x_216:
        /* <DEDUP_REMOVED lines=9> */
.L_x_218:
        /* <DEDUP_REMOVED lines=9> */
.L_x_220:
        /* <DEDUP_REMOVED lines=9> */
.L_x_222:
        /* <DEDUP_REMOVED lines=9> */
.L_x_224:
        /* <DEDUP_REMOVED lines=9> */
.L_x_226:
        /* <DEDUP_REMOVED lines=9> */
.L_x_228:
        /* <DEDUP_REMOVED lines=9> */
.L_x_230:
        /* <DEDUP_REMOVED lines=9> */
.L_x_232:
        /* <DEDUP_REMOVED lines=9> */
.L_x_234:
        /* <DEDUP_REMOVED lines=9> */
.L_x_236:
        /* <DEDUP_REMOVED lines=9> */
.L_x_238:
        /* <DEDUP_REMOVED lines=9> */
.L_x_240:
        /* <DEDUP_REMOVED lines=9> */
.L_x_242:
        /* <DEDUP_REMOVED lines=9> */
.L_x_244:
        /* <DEDUP_REMOVED lines=9> */
.L_x_246:
        /* <DEDUP_REMOVED lines=9> */
.L_x_248:
        /* <DEDUP_REMOVED lines=9> */
.L_x_250:
        /* <DEDUP_REMOVED lines=9> */
.L_x_252:
        /* <DEDUP_REMOVED lines=9> */
.L_x_254:
        /* <DEDUP_REMOVED lines=9> */
.L_x_256:
        /* <DEDUP_REMOVED lines=9> */
.L_x_258:
        /* <DEDUP_REMOVED lines=9> */
.L_x_260:
        /* <DEDUP_REMOVED lines=9> */
.L_x_262:
[----:B------:R-:W-:-:S04]  /*4cc0*/  UIADD3 UR4, UPT, UPT, UR4, 0x1, URZ ;  /* 0x0000000104047890 */ /* 0x000fc8000fffe0ff */
[----:B------:R-:W-:-:S04]  /*4cd0*/  UISETP.NE.AND UP0, UPT, UR4, 0x36, UPT ;  /* 0x000000360400788c */ /* 0x000fc8000bf05270 */
[----:B------:R-:W-:Y:S02]  /*4ce0*/  USEL UR5, URZ, 0x1, UP0 ;  /* 0x00000001ff057887 */ /* 0x000fe40008000000 */
[----:B------:R-:W-:-:S04]  /*4cf0*/  USEL UR4, UR4, URZ, UP0 ;  /* 0x000000ff04047287 */ /* 0x000fc80008000000 */
[----:B------:R-:W-:Y:S01]  /*4d00*/  ULEA UR4, UR4, UR7, 0x3 ;  /* 0x0000000704047291 */ /* 0x000fe2000f8e18ff */
[----:B------:R-:W-:-:S04]  /*4d10*/  LOP3.LUT R2, R2, UR5, RZ, 0x3c, !PT ;  /* 0x0000000502027c12 */ /* 0x000fc8000f8e3cff */
[----:B------:R-:W-:Y:S01]  /*4d20*/  SHF.L.U32 R2, R2, 0x1f, RZ ;  /* 0x0000001f02027819 */ /* 0x000fe200000006ff */
[----:B-1----:R-:W-:-:S07]  /*4d30*/  IMAD.U32 R0, RZ, RZ, UR4 ;  /* 0x00000004ff007e24 */ /* 0x002fce000f8e00ff */
.L_x_97:
[----:B-1----:R1:W2:Y:S02]  /*4d40*/  SYNCS.PHASECHK.TRANS64.TRYWAIT P0, [R0+URZ], R2 ;  /* 0x00000002000075a7 */ /* 0x0022a400080011ff */
[----:B--2---:R-:W-:Y:S05]  /*4d50*/  @!P0 NANOSLEEP.SYNCS 0x989680 ;  /* 0x009896800000895d */ /* 0x004fea0003900000 */
[----:B------:R-:W2:Y:S02]  /*4d60*/  @!P0 SYNCS.PHASECHK.TRANS64 P0, [R0+URZ], R2 ;  /* 0x00000002000085a7 */ /* 0x000ea400080010ff */
[----:B--2---:R-:W-:Y:S05]  /*4d70*/  @P0 EXIT ;  /* 0x000000000000094d */ /* 0x004fea0003800000 */
[----:B------:R-:W-:Y:S05]  /*4d80*/  BRA `(.L_x_97) ;  /* 0xfffffffc00ec7947 */ /* 0x000fea000383ffff */
.L_x_23:
[----:B------:R-:W-:-:S04]  /*4d90*/  UISETP.NE.AND UP0, UPT, UR48, URZ, UPT ;  /* 0x000000ff3000728c */ /* 0x000fc8000bf05270 */
[----:B------:R-:W-:-:S09]  /*4da0*/  UISETP.NE.OR UP0, UPT, UR22, 0x1, UP0 ;  /* 0x000000011600788c */ /* 0x000fd20008705670 */
[----:B------:R-:W-:Y:S05]  /*4db0*/  BRA.U UP0, `(.L_x_98) ;  /* 0x0000000500487547 */ /* 0x000fea000b800000 */
[----:B------:R-:W-:Y:S01]  /*4dc0*/  ISETP.GE.U32.AND P2, PT, R0, 0x8, PT ;  /* 0x000000080000780c */ /* 0x000fe20003f46070 */
[----:B------:R-:W-:Y:S01]  /*4dd0*/  IMAD.MOV.U32 R12, RZ, RZ, 0x1 ;  /* 0x00000001ff0c7424 */ /* 0x000fe200078e00ff */
[----:B------:R-:W-:Y:S02]  /*4de0*/  CS2R R10, SRZ ;  /* 0x00000000000a7805 */ /* 0x000fe4000001ff00 */
[----:B------:R-:W-:Y:S01]  /*4df0*/  CS2R R8, SRZ ;  /* 0x0000000000087805 */ /* 0x000fe2000001ff00 */
[----:B------:R-:W-:Y:S01]  /*4e00*/  UMOV UR6, 0x400 ;  /* 0x0000040000067882 */ /* 0x000fe20000000000 */
[----:B------:R-:W-:Y:S01]  /*4e10*/  UMOV UR5, URZ ;  /* 0x000000ff00057c82 */ /* 0x000fe20008000000 */
[----:B------:R-:W-:-:S12]  /*4e20*/  ULEA UR6, UR48, UR6, 0x18 ;  /* 0x0000000630067291 */ /* 0x000fd8000f8ec0ff */
.L_x_102:
[----:B------:R-:W-:Y:S02]  /*4e30*/  LEA R2, R8, UR6, 0x3 ;  /* 0x0000000608027c11 */ /* 0x000fe4000f8e18ff */
[----:B------:R-:W-:-:S03]  /*4e40*/  SHF.L.U32 R4, R9, 0x1f, RZ ;  /* 0x0000001f09047819 */ /* 0x000fc600000006ff */
[----:B------:R-:W-:Y:S01]  /*4e50*/  VIADD R5, R2, 0x3f0 ;  /* 0x000003f002057836 */ /* 0x000fe20000000000 */
[----:B------:R-:W2:Y:S02]  /*4e60*/  SYNCS.PHASECHK.TRANS64.TRYWAIT P0, [R2+URZ+0x3e0], R4 ;  /* 0x0003e004020075a7 */ /* 0x000ea400080011ff */
[----:B--2---:R-:W-:Y:S05]  /*4e70*/  @!P0 BRA `(.L_x_99) ;  /* 0x0000005000848947 */ /* 0x004fea0003800000 */
.L_x_263:
[----:B------:R-:W-:Y:S01]  /*4e80*/  ULEA UR4, UR5, UR6, 0x3 ;  /* 0x0000000605047291 */ /* 0x000fe2000f8e18ff */
[----:B--2---:R-:W-:Y:S01]  /*4e90*/  PRMT R2, RZ, 0x654, R5 ;  /* 0x00000654ff027816 */ /* 0x004fe20000000005 */
[----:B------:R-:W-:Y:S01]  /*4ea0*/  @!P2 IMAD.MOV.U32 R4, RZ, RZ, 0x10 ;  /* 0x00000010ff04a424 */ /* 0x000fe200078e00ff */
[----:B------:R-:W-:Y:S01]  /*4eb0*/  SHF.L.U32 R5, R12, 0x1f, RZ ;  /* 0x0000001f0c057819 */ /* 0x000fe200000006ff */
[----:B------:R-:W-:Y:S01]  /*4ec0*/  UIADD3 UR7, UPT, UPT, UR4, 0x380, URZ ;  /* 0x0000038004077890 */ /* 0x000fe2000fffe0ff */
[----:B------:R2:W-:Y:S05]  /*4ed0*/  SYNCS.ARRIVE.TRANS64.RED.A1T0 RZ, [R2+URZ], RZ ;  /* 0x000000ff02ff79a7 */ /* 0x0005ea00081004ff */
[----:B------:R-:W-:Y:S01]  /*4ee0*/  IMAD.U32 R6, RZ, RZ, UR7 ;  /* 0x00000007ff067e24 */ /* 0x000fe2000f8e00ff */
[----:B------:R-:W3:Y:S04]  /*4ef0*/  SYNCS.PHASECHK.TRANS64.TRYWAIT P0, [UR4+0x390], R5 ;  /* 0x00039005ff0075a7 */ /* 0x000ee80008001104 */
[----:B------:R-:W-:Y:S01]  /*4f00*/  PRMT R6, R0, 0x654, R6 ;  /* 0x0000065400067816 */ /* 0x000fe20000000006 */
[----:B--23--:R-:W-:Y:S06]  /*4f10*/  @!P0 BRA `(.L_x_100) ;  /* 0x0000005000708947 */ /* 0x00cfec0003800000 */
.L_x_265:
[----:B------:R-:W-:Y:S01]  /*4f20*/  ULEA UR8, UR5, UR6, 0x4 ;  /* 0x0000000605087291 */ /* 0x000fe2000f8e20ff */
[----:B------:R-:W-:Y:S01]  /*4f30*/  SEL R3, R6, R3, !P2 ;  /* 0x0000000306037207 */ /* 0x000fe20005000000 */
[----:B------:R-:W-:Y:S01]  /*4f40*/  UIADD3 UR9, UPT, UPT, UR4, 0x380, URZ ;  /* 0x0000038004097890 */ /* 0x000fe2000fffe0ff */
[----:B--2---:R-:W-:Y:S01]  /*4f50*/  LEA R2, R11, UR6, 0x3 ;  /* 0x000000060b027c11 */ /* 0x004fe2000f8e18ff */
[----:B------:R-:W-:Y:S01]  /*4f60*/  UIADD3 UR8, UPT, UPT, UR8, 0x410, URZ ;  /* 0x0000041008087890 */ /* 0x000fe2000fffe0ff */
[----:B------:R2:W-:Y:S01]  /*4f70*/  @!P2 SYNCS.ARRIVE.TRANS64.RED RZ, [R3+URZ], R4 ;  /* 0x0000000403ffa9a7 */ /* 0x0005e200080004ff */
[----:B------:R-:W-:Y:S01]  /*4f80*/  UIADD3 UR4, UPT, UPT, UR5, 0x1, URZ ;  /* 0x0000000105047890 */ /* 0x000fe2000fffe0ff */
[----:B------:R-:W-:-:S03]  /*4f90*/  VIADD R8, R8, 0x1 ;  /* 0x0000000108087836 */ /* 0x000fc60000000000 */
[----:B------:R-:W-:Y:S02]  /*4fa0*/  UISETP.NE.AND UP0, UPT, UR4, 0x2, UPT ;  /* 0x000000020400788c */ /* 0x000fe4000bf05270 */
[----:B------:R-:W-:Y:S01]  /*4fb0*/  ISETP.NE.AND P0, PT, R8, 0x2, PT ;  /* 0x000000020800780c */ /* 0x000fe20003f05270 */
[----:B------:R-:W-:Y:S06]  /*4fc0*/  UGETNEXTWORKID.BROADCAST [UR8], [UR9] ;  /* 0x00000000080073ca */ /* 0x000fec0008000100 */
[----:B------:R-:W-:Y:S02]  /*4fd0*/  USEL UR7, URZ, 0x1, UP0 ;  /* 0x00000001ff077887 */ /* 0x000fe40008000000 */
[----:B------:R-:W-:-:S04]  /*4fe0*/  USEL UR5, UR4, URZ, UP0 ;  /* 0x000000ff04057287 */ /* 0x000fc80008000000 */
[----:B------:R-:W-:Y:S02]  /*4ff0*/  LOP3.LUT R12, R12, UR7, RZ, 0x3c, !PT ;  /* 0x000000070c0c7c12 */ /* 0x000fe4000f8e3cff */
[----:B--2---:R-:W-:-:S04]  /*5000*/  SHF.L.U32 R4, R10, 0x1f, RZ ;  /* 0x0000001f0a047819 */ /* 0x004fc800000006ff */
[----:B------:R-:W2:Y:S02]  /*5010*/  SYNCS.PHASECHK.TRANS64.TRYWAIT P1, [R2+URZ+0x380], R4 ;  /* 0x00038004020075a7 */ /* 0x000ea400080211ff */
[----:B--2---:R-:W-:Y:S05]  /*5020*/  @!P1 BRA `(.L_x_101) ;  /* 0x0000005000449947 */ /* 0x004fea0003800000 */
.L_x_266:
[C---:B--2---:R-:W-:Y:S01]  /*5030*/  LEA R4, R11.reuse, UR6, 0x4 ;  /* 0x000000060b047c11 */ /* 0x044fe2000f8e20ff */
[----:B------:R-:W-:Y:S01]  /*5040*/  VIADD R2, R2, 0x390 ;  /* 0x0000039002027836 */ /* 0x000fe20000000000 */
[----:B------:R-:W-:Y:S01]  /*5050*/  SEL R8, R8, RZ, P0 ;  /* 0x000000ff08087207 */ /* 0x000fe20000000000 */
[----:B------:R-:W-:-:S03]  /*5060*/  VIADD R11, R11, 0x1 ;  /* 0x000000010b0b7836 */ /* 0x000fc60000000000 */
[----:B------:R-:W2:Y:S01]  /*5070*/  LDS.128 R4, [R4+0x410] ;  /* 0x0004100004047984 */ /* 0x000ea20000000c00 */
[----:B------:R-:W-:Y:S02]  /*5080*/  PRMT R2, RZ, 0x654, R2 ;  /* 0x00000654ff027816 */ /* 0x000fe40000000002 */
[C---:B------:R-:W-:Y:S01]  /*5090*/  ISETP.NE.AND P1, PT, R11.reuse, 0x2, PT ;  /* 0x000000020b00780c */ /* 0x040fe20003f25270 */
[----:B------:R-:W-:Y:S01]  /*50a0*/  @!PT LDS RZ, [RZ] ;  /* 0x00000000fffff984 */ /* 0x000fe20000000800 */
[----:B------:R-:W-:Y:S01]  /*50b0*/  @!PT LDS RZ, [RZ] ;  /* 0x00000000fffff984 */ /* 0x000fe20000000800 */
[----:B------:R-:W-:Y:S01]  /*50c0*/  @!PT LDS RZ, [RZ] ;  /* 0x00000000fffff984 */ /* 0x000fe20000000800 */
[----:B------:R-:W-:Y:S01]  /*50d0*/  @!PT LDS RZ, [RZ] ;  /* 0x00000000fffff984 */ /* 0x000fe20000000800 */
[----:B------:R3:W-:Y:S06]  /*50e0*/  MEMBAR.ALL.CTA ;  /* 0x0000000000007992 */ /* 0x0007ec0000008000 */
[----:B---3--:R-:W3:Y:S01]  /*50f0*/  FENCE.VIEW.ASYNC.S ;  /* 0x00000000000073c6 */ /* 0x008ee20000000000 */
[----:B------:R-:W-:Y:S01]  /*5100*/  SEL R11, R11, RZ, P1 ;  /* 0x000000ff0b0b7207 */ /* 0x000fe20000800000 */
[----:B---3--:R3:W-:Y:S01]  /*5110*/  SYNCS.ARRIVE.TRANS64.RED.A1T0 RZ, [R2+URZ], RZ ;  /* 0x000000ff02ff79a7 */ /* 0x0087e200081004ff */
[----:B--2---:R-:W-:-:S02]  /*5120*/  LOP3.LUT P3, RZ, R6, 0x1, RZ, 0xc0, !PT ;  /* 0x0000000106ff7812 */ /* 0x004fc4000786c0ff */
[----:B------:R-:W-:-:S04]  /*5130*/  SEL R4, RZ, 0x1, P1 ;  /* 0x00000001ff047807 */ /* 0x000fc80000800000 */
[----:B------:R-:W-:Y:S02]  /*5140*/  LOP3.LUT R10, R10, R4, RZ, 0x3c, !PT ;  /* 0x000000040a0a7212 */ /* 0x000fe400078e3cff */
[----:B---3--:R-:W-:-:S04]  /*5150*/  SEL R2, RZ, 0x1, P0 ;  /* 0x00000001ff027807 */ /* 0x008fc80000000000 */
[----:B------:R-:W-:Y:S01]  /*5160*/  LOP3.LUT R9, R9, R2, RZ, 0x3c, !PT ;  /* 0x0000000209097212 */ /* 0x000fe200078e3cff */
[----:B------:R-:W-:Y:S06]  /*5170*/  @P3 BRA `(.L_x_102) ;  /* 0xfffffffc002c3947 */ /* 0x000fec000383ffff */
[----:B------:R-:W-:Y:S01]  /*5180*/  ULEA UR4, UR5, UR6, 0x3 ;  /* 0x0000000605047291 */ /* 0x000fe2000f8e18ff */
[----:B------:R-:W-:-:S08]  /*5190*/  SHF.L.U32 R2, R12, 0x1f, RZ ;  /* 0x0000001f0c027819 */ /* 0x000fd000000006ff */
[----:B------:R-:W2:Y:S02]  /*51a0*/  SYNCS.PHASECHK.TRANS64 P0, [UR4+0x390], R2 ;  /* 0x00039002ff0075a7 */ /* 0x000ea40008001004 */
[----:B--2---:R-:W-:Y:S05]  /*51b0*/  @P0 BRA `(.L_x_103) ;  /* 0x0000000000080947 */ /* 0x004fea0003800000 */
[----:B------:R-:W2:Y:S02]  /*51c0*/  SYNCS.PHASECHK.TRANS64.TRYWAIT P0, [UR4+0x390], R2 ;  /* 0x00039002ff0075a7 */ /* 0x000ea40008001104 */
[----:B--2---:R-:W-:Y:S05]  /*51d0*/  @!P0 BRA `(.L_x_104) ;  /* 0x0000004c00ec8947 */ /* 0x004fea0003800000 */
.L_x_103:
[----:B------:R-:W-:-:S04]  /*51e0*/  UIADD3 UR7, UPT, UPT, UR5, 0x1, URZ ;  /* 0x0000000105077890 */ /* 0x000fc8000fffe0ff */
[----:B------:R-:W-:-:S04]  /*51f0*/  UISETP.NE.AND UP0, UPT, UR7, 0x2, UPT ;  /* 0x000000020700788c */ /* 0x000fc8000bf05270 */
[----:B------:R-:W-:Y:S02]  /*5200*/  USEL UR8, URZ, 0x1, UP0 ;  /* 0x00000001ff087887 */ /* 0x000fe40008000000 */
[----:B------:R-:W-:-:S04]  /*5210*/  USEL UR7, UR7, URZ, UP0 ;  /* 0x000000ff07077287 */ /* 0x000fc80008000000 */
[----:B------:R-:W-:Y:S01]  /*5220*/  ULEA UR7, UR7, UR6, 0x3 ;  /* 0x0000000607077291 */ /* 0x000fe2000f8e18ff */
[----:B--2---:R-:W-:-:S04]  /*5230*/  LOP3.LUT R2, R12, UR8, RZ, 0x3c, !PT ;  /* 0x000000080c027c12 */ /* 0x004fc8000f8e3cff */
[----:B------:R-:W-:-:S04]  /*5240*/  SHF.L.U32 R0, R2, 0x1f, RZ ;  /* 0x0000001f02007819 */ /* 0x000fc800000006ff */
[----:B------:R-:W2:Y:S02]  /*5250*/  SYNCS.PHASECHK.TRANS64 P0, [UR7+0x390], R0 ;  /* 0x00039000ff0075a7 */ /* 0x000ea40008001007 */
[----:B-12---:R-:W-:Y:S05]  /*5260*/  @P0 EXIT ;  /* 0x000000000000094d */ /* 0x006fea0003800000 */
[----:B------:R-:W-:Y:S02]  /*5270*/  SHF.L.U32 R2, R2, 0x1f, RZ ;  /* 0x0000001f02027819 */ /* 0x000fe400000006ff */
[----:B------:R-:W-:-:S07]  /*5280*/  MOV R0, UR7 ;  /* 0x0000000700007c02 */ /* 0x000fce0008000f00 */
.L_x_105:
[----:B-1----:R1:W2:Y:S02]  /*5290*/  SYNCS.PHASECHK.TRANS64.TRYWAIT P0, [R0+URZ+0x390], R2 ;  /* 0x00039002000075a7 */ /* 0x0022a400080011ff */
[----:B--2---:R-:W-:Y:S05]  /*52a0*/  @!P0 NANOSLEEP.SYNCS 0x989680 ;  /* 0x009896800000895d */ /* 0x004fea0003900000 */
[----:B------:R-:W2:Y:S02]  /*52b0*/  @!P0 SYNCS.PHASECHK.TRANS64 P0, [R0+URZ+0x390], R2 ;  /* 0x00039002000085a7 */ /* 0x000ea400080010ff */
[----:B--2---:R-:W-:Y:S05]  /*52c0*/  @P0 EXIT ;  /* 0x000000000000094d */ /* 0x004fea0003800000 */
[----:B------:R-:W-:Y:S05]  /*52d0*/  BRA `(.L_x_105) ;  /* 0xfffffffc00ec7947 */ /* 0x000fea000383ffff */
.L_x_98:
[----:B------:R-:W-:Y:S05]  /*52e0*/  BRA.U UP4, `(.L_x_106) ;  /* 0x0000000d04807547 */ /* 0x000fea000b800000 */
[----:B------:R-:W-:Y:S01]  /*52f0*/  UMOV UR4, 0x40 ;  /* 0x0000004000047882 */ /* 0x000fe20000000000 */
[----:B------:R-:W-:Y:S01]  /*5300*/  NOP ;  /* 0x0000000000007918 */ /* 0x000fe20000000000 */
[----:B------:R-:W-:Y:S01]  /*5310*/  ULEA UR5, UR48, UR4, 0x18 ;  /* 0x0000000430057291 */ /* 0x000fe2000f8ec0ff */
[----:B------:R-:W-:Y:S02]  /*5320*/  UMOV UR6, 0x400 ;  /* 0x0000040000067882 */ /* 0x000fe40000000000 */
[----:B------:R-:W-:-:S06]  /*5330*/  ULEA UR6, UR48, UR6, 0x18 ;  /* 0x0000000630067291 */ /* 0x000fcc000f8ec0ff */
[----:B------:R-:W2:Y:S02]  /*5340*/  LDS.U8 R0, [UR5+0x1c] ;  /* 0x00001c05ff007984 */ /* 0x000ea40008000000 */
[----:B--2---:R-:W-:-:S13]  /*5350*/  ISETP.NE.AND P0, PT, R0, RZ, PT ;  /* 0x000000ff0000720c */ /* 0x004fda0003f05270 */
[----:B------:R-:W-:Y:S05]  /*5360*/  @P0 BRA `(.L_x_107) ;  /* 0x0000000000580947 */ /* 0x000fea0003800000 */
[----:B------:R-:W-:-:S13]  /*5370*/  ELECT P0, URZ, PT ;  /* 0x0000000000ff782f */ /* 0x000fda0003800000 */
[----:B------:R-:W-:Y:S05]  /*5380*/  @!P0 BRA `(.L_x_108) ;  /* 0x0000000000608947 */ /* 0x000fea0003800000 */
[----:B------:R-:W-:Y:S01]  /*5390*/  UMOV UR4, 0x10 ;  /* 0x0000001000047882 */ /* 0x000fe20000000000 */
[----:B------:R-:W-:Y:S01]  /*53a0*/  HFMA2 R0, -RZ, RZ, 0, 5.9604644775390625e-08 ;  /* 0x00000001ff007431 */ /* 0x000fe200000001ff */
[----:B------:R-:W-:-:S03]  /*53b0*/  MOV R3, 0xffff ;  /* 0x0000ffff00037802 */ /* 0x000fc60000000f00 */
[----:B------:R-:W-:Y:S04]  /*53c0*/  DEPBAR.LE SB2, 0x36 ;  /* 0x0000ad800000791a */ /* 0x000fe80000000000 */
[----:B------:R-:W2:Y:S02]  /*53d0*/  UTCATOMSWS.FIND_AND_SET.ALIGN UP0, UR4, UR4 ;  /* 0x00000004000475e3 */ /* 0x000ea40008000800 */
[----:B--2---:R-:W-:Y:S01]  /*53e0*/  MOV R4, UR4 ;  /* 0x0000000400047c02 */ /* 0x004fe20008000f00 */
[----:B------:R-:W-:Y:S06]  /*53f0*/  BRA.U UP0, `(.L_x_109) ;  /* 0x0000000100187547 */ /* 0x000fec000b800000 */
.L_x_110:
[----:B------:R-:W-:Y:S05]  /*5400*/  NANOSLEEP 0x64 ;  /* 0x000000640000795d */ /* 0x000fea0003800000 */
[----:B------:R-:W-:-:S05]  /*5410*/  UMOV UR4, 0x10 ;  /* 0x0000001000047882 */ /* 0x000fca0000000000 */
[----:B------:R-:W-:Y:S04]  /*5420*/  DEPBAR.LE SB2, 0x36 ;  /* 0x0000ad800000791a */ /* 0x000fe80000000000 */
[----:B------:R-:W2:Y:S02]  /*5430*/  UTCATOMSWS.FIND_AND_SET.ALIGN UP0, UR4, UR4 ;  /* 0x00000004000475e3 */ /* 0x000ea40008000800 */
[----:B--2---:R-:W-:Y:S01]  /*5440*/  MOV R4, UR4 ;  /* 0x0000000400047c02 */ /* 0x004fe20008000f00 */
[----:B------:R-:W-:Y:S05]  /*5450*/  BRA.U !UP0, `(.L_x_110) ;  /* 0xfffffffd08e87547 */ /* 0x000fea000b83ffff */
.L_x_109:
[-C--:B------:R-:W-:Y:S02]  /*5460*/  SHF.L.U32 R3, R3, R4.reuse, RZ ;  /* 0x0000000403037219 */ /* 0x080fe400000006ff */
[----:B------:R-:W-:Y:S01]  /*5470*/  SHF.L.U32 R0, R0, R4, RZ ;  /* 0x0000000400007219 */ /* 0x000fe200000006ff */
[----:B------:R-:W-:Y:S02]  /*5480*/  IMAD.SHL.U32 R4, R4, 0x20, RZ ;  /* 0x0000002004047824 */ /* 0x000fe400078e00ff */
[----:B------:R2:W-:Y:S04]  /*5490*/  ATOMS.OR RZ, [UR5+0x14], R3 ;  /* 0x00001403ffff798c */ /* 0x0005e8000b000005 */
[----:B------:R2:W-:Y:S04]  /*54a0*/  ATOMS.OR RZ, [UR5+0x18], R0 ;  /* 0x00001800ffff798c */ /* 0x0005e8000b000005 */
[----:B------:R2:W-:Y:S01]  /*54b0*/  STS [UR6+0x430], R4 ;  /* 0x00043004ff007988 */ /* 0x0005e20008000806 */
[----:B------:R-:W-:Y:S05]  /*54c0*/  BRA `(.L_x_108) ;  /* 0x0000000000107947 */ /* 0x000fea0003800000 */
.L_x_107:
[----:B------:R-:W-:Y:S02]  /*54d0*/  MOV R0, 0xffffffff ;  /* 0xffffffff00007802 */ /* 0x000fe40000000f00 */
[----:B------:R-:W-:-:S03]  /*54e0*/  MOV R4, 0x5510 ;  /* 0x0000551000047802 */ /* 0x000fc60000000f00 */
[----:B------:R2:W-:Y:S04]  /*54f0*/  STS [UR6+0x430], R0 ;  /* 0x00043000ff007988 */ /* 0x0005e80008000806 */
[----:B-12--5:R-:W-:Y:S05]  /*5500*/  CALL.REL.NOINC `($__internal_1_$__cuda_sm10x_tcgen05_guardrail_trap_phase_invalid_during_alloc) ;  /* 0x00000050006c7944 */ /* 0x026fea0003c00000 */
.L_x_108:
[----:B------:R-:W-:Y:S05]  /*5510*/  WARPSYNC.ALL ;  /* 0x0000000000007948 */ /* 0x000fea0003800000 */
[----:B------:R-:W3:Y:S01]  /*5520*/  S2UR UR4, SR_CgaCtaId ;  /* 0x00000000000479c3 */ /* 0x000ee20000008800 */
[----:B------:R-:W-:Y:S01]  /*5530*/  UMOV UR13, 0x400 ;  /* 0x00000400000d7882 */ /* 0x000fe20000000000 */
[----:B------:R-:W-:-:S06]  /*5540*/  NOP ;  /* 0x0000000000007918 */ /* 0x000fcc0000000000 */
[----:B------:R-:W-:Y:S06]  /*5550*/  BAR.ARV 0x6, 0xa0 ;  /* 0x0182800000007b1d */ /* 0x000fec0000002000 */
[----:B------:R-:W4:Y:S01]  /*5560*/  LDCU UR5, c[0x0][0x38c] ;  /* 0x00007180ff0577ac */ /* 0x000f220008000800 */
[----:B------:R-:W-:Y:S01]  /*5570*/  LOP3.LUT R2, R2, 0xffff, RZ, 0xc0, !PT ;  /* 0x0000ffff02027812 */ /* 0x000fe200078ec0ff */
[----:B------:R-:W-:Y:S01]  /*5580*/  IMAD.MOV.U32 R11, RZ, RZ, 0x1 ;  /* 0x00000001ff0b7424 */ /* 0x000fe200078e00ff */
[----:B------:R-:W-:Y:S01]  /*5590*/  CS2R R8, SRZ ;  /* 0x0000000000087805 */ /* 0x000fe2000001ff00 */
[----:B------:R-:W1:Y:S01]  /*55a0*/  LDCU UR8, c[0x0][0x38c] ;  /* 0x00007180ff0877ac */ /* 0x000e620008000800 */
[----:B------:R-:W-:Y:S01]  /*55b0*/  R2UR UR15, R2 ;  /* 0x00000000020f72ca */ /* 0x000fe200000e0000 */
[----:B------:R-:W-:Y:S01]  /*55c0*/  IMAD.MOV.U32 R10, RZ, RZ, RZ ;  /* 0x000000ffff0a7224 */ /* 0x000fe200078e00ff */
[----:B------:R-:W-:Y:S01]  /*55d0*/  UMOV UR18, URZ ;  /* 0x000000ff00127c82 */ /* 0x000fe20008000000 */
[----:B------:R-:W-:Y:S01]  /*55e0*/  UMOV UR10, URZ ;  /* 0x000000ff000a7c82 */ /* 0x000fe20008000000 */
[----:B---3--:R-:W-:Y:S01]  /*55f0*/  ULEA UR13, UR4, UR13, 0x18 ;  /* 0x0000000d040d7291 */ /* 0x008fe2000f8ec0ff */
[----:B------:R-:W-:Y:S01]  /*5600*/  UMOV UR20, 0x0 ;  /* 0x0000000000147882 */ /* 0x000fe20000000000 */
[----:B------:R-:W-:-:S02]  /*5610*/  UMOV UR21, 0x4100010 ;  /* 0x0410001000157882 */ /* 0x000fc40000000000 */
[----:B------:R-:W-:Y:S02]  /*5620*/  UIADD3 UR6, UPT, UPT, UR13, 0x2800, URZ ;  /* 0x000028000d067890 */ /* 0x000fe4000fffe0ff */
[----:B------:R-:W-:Y:S02]  /*5630*/  UIADD3 UR7, UPT, UPT, UR13, 0x1d800, URZ ;  /* 0x0001d8000d077890 */ /* 0x000fe4000fffe0ff */
[----:B----4-:R-:W-:Y:S01]  /*5640*/  UIADD3 UR5, UPT, UPT, UR5, 0x1f, URZ ;  /* 0x0000001f05057890 */ /* 0x010fe2000fffe0ff */
[----:B--2---:R-:W2:Y:S01]  /*5650*/  LDS R0, [UR13+0x430] ;  /* 0x0004300dff007984 */ /* 0x004ea20008000800 */
[----:B------:R-:W-:Y:S02]  /*5660*/  USHF.R.U32.HI UR6, URZ, 0x4, UR6 ;  /* 0x00000004ff067899 */ /* 0x000fe40008011606 */
[----:B------:R-:W-:Y:S02]  /*5670*/  USHF.R.S32.HI UR4, URZ, 0x1f, UR5 ;  /* 0x0000001fff047899 */ /* 0x000fe40008011405 */
[----:B------:R-:W-:-:S02]  /*5680*/  ULOP3.LUT UR6, UR6, 0x3fff, URZ, 0xc0, !UPT ;  /* 0x00003fff06067892 */ /* 0x000fc4000f8ec0ff */
[----:B------:R-:W-:Y:S02]  /*5690*/  ULEA.HI UR4, UR4, UR5, URZ, 0x5 ;  /* 0x0000000504047291 */ /* 0x000fe4000f8f28ff */
[----:B------:R-:W-:Y:S02]  /*56a0*/  USHF.R.U32.HI UR5, URZ, 0x4, UR7 ;  /* 0x00000004ff057899 */ /* 0x000fe40008011607 */
[----:B------:R-:W-:Y:S02]  /*56b0*/  USHF.R.S32.HI UR22, URZ, 0x5, UR4 ;  /* 0x00000005ff167899 */ /* 0x000fe40008011404 */
[----:B------:R-:W-:Y:S02]  /*56c0*/  ULOP3.LUT UR5, UR5, 0x3fff, URZ, 0xc0, !UPT ;  /* 0x00003fff05057892 */ /* 0x000fe4000f8ec0ff */
[----:B------:R-:W-:Y:S02]  /*56d0*/  UISETP.LT.AND UP0, UPT, UR22, 0x1, UPT ;  /* 0x000000011600788c */ /* 0x000fe4000bf01270 */
[----:B------:R-:W-:-:S02]  /*56e0*/  ULOP3.LUT UR16, UR6, 0x10000, URZ, 0xfc, !UPT ;  /* 0x0001000006107892 */ /* 0x000fc4000f8efcff */
[----:B------:R-:W-:Y:S02]  /*56f0*/  USEL UR23, UR22, 0x1, !UP0 ;  /* 0x0000000116177887 */ /* 0x000fe4000c000000 */
[----:B------:R-:W-:Y:S02]  /*5700*/  ULOP3.LUT UR17, UR5, 0x10000, URZ, 0xfc, !UPT ;  /* 0x0001000005117892 */ /* 0x000fe4000f8efcff */
[----:B------:R-:W-:Y:S02]  /*5710*/  UIADD3 UR23, UPT, UPT, -UR23, URZ, URZ ;  /* 0x000000ff17177290 */ /* 0x000fe4000fffe1ff */
[----:B-1----:R-:W-:Y:S01]  /*5720*/  UISETP.GE.AND UP4, UPT, UR8, 0x1, UPT ;  /* 0x000000010800788c */ /* 0x002fe2000bf86270 */
[----:B--2---:R-:W-:-:S15]  /*5730*/  R2UR UR24, R0 ;  /* 0x00000000001872ca */ /* 0x004fde00000e0000 */
.L_x_117:
[----:B------:R-:W-:Y:S02]  /*5740*/  LEA R0, R10, UR13, 0x3 ;  /* 0x0000000d0a007c11 */ /* 0x000fe4000f8e18ff */
[----:B------:R-:W-:Y:S02]  /*5750*/  SHF.L.U32 R2, R9, 0x1f, RZ ;  /* 0x0000001f09027819 */ /* 0x000fe400000006ff */
[----:B------:R-:W-:Y:S01]  /*5760*/  PLOP3.LUT P0, PT, PT, PT, UP4, 0x80, 0x8 ;  /* 0x000000000008781c */ /* 0x000fe20003f0f048 */
[----:B------:R-:W-:Y:S01]  /*5770*/  VIADD R3, R0, 0x390 ;  /* 0x0000039000037836 */ /* 0x000fe20000000000 */
[----:B-1----:R-:W1:Y:S02]  /*5780*/  SYNCS.PHASECHK.TRANS64.TRYWAIT P1, [R0+URZ+0x380], R2 ;  /* 0x00038002000075a7 */ /* 0x002e6400080211ff */
[----:B-1-3--:R-:W-:Y:S09]  /*5790*/  @!P1 BRA `(.L_x_111) ;  /* 0x0000004800949947 */ /* 0x00aff20003800000 */
.L_x_268:
[----:B------:R-:W-:Y:S01]  /*57a0*/  LEA R4, R10, UR13, 0x4 ;  /* 0x0000000d0a047c11 */ /* 0x000fe2000f8e20ff */
[----:B------:R-:W-:Y:S01]  /*57b0*/  @UP4 ULEA UR4, UR10, UR13, 0x3 ;  /* 0x0000000d0a044291 */ /* 0x000fe2000f8e18ff */
[----:B------:R-:W-:Y:S01]  /*57c0*/  PLOP3.LUT P2, PT, PT, PT, PT, 0x80, 0x8 ;  /* 0x000000000008781c */ /* 0x000fe20003f4f070 */
[----:B------:R-:W-:Y:S01]  /*57d0*/  ULEA UR19, UR18, UR13, 0x3 ;  /* 0x0000000d12137291 */ /* 0x000fe2000f8e18ff */
[----:B------:R-:W-:Y:S02]  /*57e0*/  PRMT R3, RZ, 0x654, R3 ;  /* 0x00000654ff037816 */ /* 0x000fe40000000003 */
[----:B------:R-:W2:Y:S01]  /*57f0*/  LDS.128 R4, [R4+0x410] ;  /* 0x0004100004047984 */ /* 0x000ea20000000c00 */
[----:B-1----:R-:W-:Y:S02]  /*5800*/  @P0 SHF.L.U32 R2, R8, 0x1f, RZ ;  /* 0x0000001f08020819 */ /* 0x002fe400000006ff */
[----:B------:R-:W-:Y:S01]  /*5810*/  SHF.L.U32 R0, R11, 0x1f, RZ ;  /* 0x0000001f0b007819 */ /* 0x000fe200000006ff */
[----:B------:R-:W-:Y:S01]  /*5820*/  @!PT LDS RZ, [RZ] ;  /* 0x00000000fffff984 */ /* 0x000fe20000000800 */
[----:B------:R-:W-:Y:S01]  /*5830*/  @!PT LDS RZ, [RZ] ;  /* 0x00000000fffff984 */ /* 0x000fe20000000800 */
[----:B------:R-:W-:Y:S01]  /*5840*/  @!PT LDS RZ, [RZ] ;  /* 0x00000000fffff984 */ /* 0x000fe20000000800 */
[----:B------:R-:W-:Y:S01]  /*5850*/  @!PT LDS RZ, [RZ] ;  /* 0x00000000fffff984 */ /* 0x000fe20000000800 */
[----:B------:R1:W-:Y:S06]  /*5860*/  MEMBAR.ALL.CTA ;  /* 0x0000000000007992 */ /* 0x0003ec0000008000 */
[----:B-1----:R-:W1:Y:S02]  /*5870*/  FENCE.VIEW.ASYNC.S ;  /* 0x00000000000073c6 */ /* 0x002e640000000000 */
[----:B-1----:R1:W-:Y:S01]  /*5880*/  SYNCS.ARRIVE.TRANS64.RED.A1T0 RZ, [R3+URZ], RZ ;  /* 0x000000ff03ff79a7 */ /* 0x0023e200081004ff */
[----:B------:R1:W3:Y:S01]  /*5890*/  @P0 SYNCS.PHASECHK.TRANS64.TRYWAIT P2, [UR4], R2 ;  /* 0x00000002ff0005a7 */ /* 0x0002e20008041104 */
[----:B--2---:R-:W-:Y:S01]  /*58a0*/  LOP3.LUT P1, RZ, R6, 0x1, RZ, 0xc0, !PT ;  /* 0x0000000106ff7812 */ /* 0x004fe2000782c0ff */
[----:B------:R-:W2:Y:S02]  /*58b0*/  SYNCS.PHASECHK.TRANS64.TRYWAIT P0, [UR19+0x3c0], R0 ;  /* 0x0003c000ff0075a7 */ /* 0x000ea40008001113 */
[----:B-123--:R-:W-:Y:S10]  /*58c0*/  @!P0 BRA `(.L_x_112) ;  /* 0x00000048005c8947 */ /* 0x00eff40003800000 */
.L_x_270:
[----:B------:R-:W-:Y:S01]  /*58d0*/  IADD3 R10, PT, PT, R10, 0x1, RZ ;  /* 0x000000010a0a7810 */ /* 0x000fe20007ffe0ff */
[----:B------:R-:W-:Y:S06]  /*58e0*/  BRA.U !UP4, `(.L_x_113) ;  /* 0x000000010ca07547 */ /* 0x000fec000b800000 */
[----:B------:R-:W-:Y:S02]  /*58f0*/  ULEA.HI UR4, UR18, UR18, URZ, 0x1 ;  /* 0x0000001212047291 */ /* 0x000fe4000f8f08ff */
[----:B------:R-:W-:Y:S02]  /*5900*/  UPLOP3.LUT UP2, UPT, UPT, UPT, UPT, 0x40, 0x4 ;  /* 0x000000000004789c */ /* 0x000fe40003f4e870 */
[----:B------:R-:W-:Y:S02]  /*5910*/  USHF.L.U32 UR5, UR4, 0x5, URZ ;  /* 0x0000000504057899 */ /* 0x000fe400080006ff */
[----:B------:R-:W-:Y:S02]  /*5920*/  ULOP3.LUT UR14, UR4, 0xffe, URZ, 0xc0, !UPT ;  /* 0x00000ffe040e7892 */ /* 0x000fe4000f8ec0ff */
[----:B------:R-:W-:Y:S02]  /*5930*/  ULOP3.LUT UR4, UR5, 0xffffffc0, URZ, 0xc0, !UPT ;  /* 0xffffffc005047892 */ /* 0x000fe4000f8ec0ff */
[----:B------:R-:W-:-:S02]  /*5940*/  UIADD3 UR14, UPT, UPT, -UR14, UR18, URZ ;  /* 0x000000120e0e7290 */ /* 0x000fc4000fffe1ff */
[----:B------:R-:W-:Y:S01]  /*5950*/  UIADD3 UR4, UPT, UPT, UR24, UR4, URZ ;  /* 0x0000000418047290 */ /* 0x000fe2000fffe0ff */
[----:B------:R-:W-:Y:S01]  /*5960*/  UMOV UR12, UR23 ;  /* 0x00000017000c7c82 */ /* 0x000fe20008000000 */
[----:B------:R-:W-:Y:S02]  /*5970*/  UMOV UR11, UR22 ;  /* 0x00000016000b7c82 */ /* 0x000fe40008000000 */
[----:B------:R-:W-:Y:S01]  /*5980*/  ULEA UR14, UR14, UR4, 0x14 ;  /* 0x000000040e0e7291 */ /* 0x000fe2000f8ea0ff */
[----:B------:R-:W-:-:S11]  /*5990*/  UMOV UR5, UR10 ;  /* 0x0000000a00057c82 */ /* 0x000fd60008000000 */
.L_x_116:
[----:B------:R-:W-:Y:S02]  /*59a0*/  UIADD3 UR12, UPT, UPT, UR12, 0x1, URZ ;  /* 0x000000010c0c7890 */ /* 0x000fe4000fffe0ff */
[----:B--2---:R-:W-:Y:S02]  /*59b0*/  ULEA UR6, UR5, UR13, 0x3 ;  /* 0x0000000d05067291 */ /* 0x004fe4000f8e18ff */
[----:B------:R-:W-:Y:S01]  /*59c0*/  UISETP.NE.AND UP3, UPT, UR12, URZ, UPT ;  /* 0x000000ff0c00728c */ /* 0x000fe2000bf65270 */
[----:B---3--:R-:W-:Y:S10]  /*59d0*/  @P2 BRA `(.L_x_114) ;  /* 0x00000000000c2947 */ /* 0x008ff40003800000 */
[----:B-1----:R-:W-:Y:S04]  /*59e0*/  SHF.L.U32 R2, R8, 0x1f, RZ ;  /* 0x0000001f08027819 */ /* 0x002fe800000006ff */
[----:B------:R-:W1:Y:S02]  /*59f0*/  SYNCS.PHASECHK.TRANS64.TRYWAIT P0, [UR6], R2 ;  /* 0x00000002ff0075a7 */ /* 0x000e640008001106 */
[----:B-1----:R-:W-:Y:S05]  /*5a00*/  @!P0 BRA `(.L_x_115) ;  /* 0x0000004800248947 */ /* 0x002fea0003800000 */
.L_x_114:
[----:B------:R-:W-:Y:S01]  /*5a10*/  UISETP.NE.AND UP0, UPT, UR11, 0x1, UPT ;  /* 0x000000010b00788c */ /* 0x000fe2000bf05270 */
[----:B------:R-:W-:Y:S01]  /*5a20*/  PLOP3.LUT P2, PT, PT, PT, PT, 0x80, 0x8 ;  /* 0x000000000008781c */ /* 0x000fe20003f4f070 */
[----:B------:R-:W-:Y:S02]  /*5a30*/  UIADD3 UR4, UPT, UPT, UR5, 0x1, URZ ;  /* 0x0000000105047890 */ /* 0x000fe4000fffe0ff */
[----:B------:R-:W-:Y:S02]  /*5a40*/  ULEA UR8, UR5, UR17, 0x7 ;  /* 0x0000001105087291 */ /* 0x000fe4000f8e38ff */
[----:B------:R-:W-:Y:S01]  /*5a50*/  UISETP.NE.AND UP1, UPT, UR4, 0x36, UPT ;  /* 0x000000360400788c */ /* 0x000fe2000bf25270 */
[----:B------:R-:W-:Y:S01]  /*5a60*/  PLOP3.LUT P0, PT, PT, PT, UP0, 0x80, 0x8 ;  /* 0x000000000008781c */ /* 0x000fe20003f0f008 */
[----:B------:R-:W-:Y:S02]  /*5a70*/  UIADD3 UR11, UPT, UPT, UR11, -0x1, URZ ;  /* 0xffffffff0b0b7890 */ /* 0x000fe4000fffe0ff */
[----:B------:R-:W-:Y:S02]  /*5a80*/  USEL UR7, URZ, 0x1, UP1 ;  /* 0x00000001ff077887 */ /* 0x000fe40008800000 */
[----:B------:R-:W-:Y:S01]  /*5a90*/  USEL UR10, UR4, URZ, UP1 ;  /* 0x000000ff040a7287 */ /* 0x000fe20008800000 */
[----:B------:R-:W-:Y:S03]  /*5aa0*/  UMOV UR9, 0xc0004010 ;  /* 0xc000401000097882 */ /* 0x000fe60000000000 */
[----:B------:R-:W-:Y:S01]  /*5ab0*/  @UP0 ULEA UR4, UR10, UR13, 0x3 ;  /* 0x0000000d0a040291 */ /* 0x000fe2000f8e18ff */
[----:B------:R-:W-:Y:S01]  /*5ac0*/  LOP3.LUT R8, R8, UR7, RZ, 0x3c, !PT ;  /* 0x0000000708087c12 */ /* 0x000fe2000f8e3cff */
[----:B------:R-:W-:Y:S03]  /*5ad0*/  UMOV UR7, 0xc0004010 ;  /* 0xc000401000077882 */ /* 0x000fe60000000000 */
[----:B-1----:R-:W-:Y:S04]  /*5ae0*/  @P0 SHF.L.U32 R0, R8, 0x1f, RZ ;  /* 0x0000001f08000819 */ /* 0x002fe800000006ff */
[----:B------:R2:W3:Y:S01]  /*5af0*/  @P0 SYNCS.PHASECHK.TRANS64.TRYWAIT P2, [UR4], R0 ;  /* 0x00000000ff0005a7 */ /* 0x0004e20008041104 */
[----:B------:R-:W-:Y:S02]  /*5b00*/  UIADD3 UR4, UPT, UPT, UR6, 0x1b0, URZ ;  /* 0x000001b006047890 */ /* 0x000fe4000fffe0ff */
[----:B------:R-:W-:Y:S03]  /*5b10*/  ULEA UR6, UR5, UR16, 0x7 ;  /* 0x0000001005067291 */ /* 0x000fe6000f8e38ff */
[----:B------:R-:W-:Y:S06]  /*5b20*/  UMOV UR5, UR10 ;  /* 0x0000000a00057c82 */ /* 0x000fec0008000000 */
[----:B------:R2:W-:Y:S01]  /*5b30*/  UTCQMMA gdesc[UR6], gdesc[UR8], tmem[UR14], tmem[UR20], idesc[UR21], UP2 ;  /* 0x00ff1408060075ea */ /* 0x0005e2000900030e */
[----:B------:R-:W-:Y:S01]  /*5b40*/  UPLOP3.LUT UP2, UPT, UPT, UPT, UPT, 0x80, 0x8 ;  /* 0x000000000008789c */ /* 0x000fe20003f4f070 */
[----:B------:R2:W-:Y:S01]  /*5b50*/  UTCBAR.MULTICAST [UR4], URZ, UR15 ;  /* 0x000000ff040073e9 */ /* 0x0005e2000800080f */
[----:B------:R-:W-:Y:S09]  /*5b60*/  BRA.U UP3, `(.L_x_116) ;  /* 0xfffffffd038c7547 */ /* 0x000ff2000b83ffff */
.L_x_113:
[----:B--2---:R-:W-:Y:S01]  /*5b70*/  UIADD3 UR4, UPT, UPT, UR18, 0x1, URZ ;  /* 0x0000000112047890 */ /* 0x004fe2000fffe0ff */
[C---:B------:R-:W-:Y:S01]  /*5b80*/  ISETP.NE.AND P0, PT, R10.reuse, 0x2, PT ;  /* 0x000000020a00780c */ /* 0x040fe20003f05270 */
[----:B------:R-:W-:Y:S02]  /*5b90*/  UIADD3 UR5, UPT, UPT, UR19, 0x3a0, URZ ;  /* 0x000003a013057890 */ /* 0x000fe4000fffe0ff */
[----:B------:R-:W-:Y:S01]  /*5ba0*/  UISETP.NE.AND UP0, UPT, UR4, 0x4, UPT ;  /* 0x000000040400788c */ /* 0x000fe2000bf05270 */
[----:B-1----:R-:W-:Y:S02]  /*5bb0*/  SEL R0, RZ, 0x1, P0 ;  /* 0x00000001ff007807 */ /* 0x002fe40000000000 */
[----:B------:R-:W-:Y:S01]  /*5bc0*/  SEL R10, R10, RZ, P0 ;  /* 0x000000ff0a0a7207 */ /* 0x000fe20000000000 */
[----:B------:R-:W-:Y:S01]  /*5bd0*/  USEL UR6, URZ, 0x1, UP0 ;  /* 0x00000001ff067887 */ /* 0x000fe20008000000 */
[----:B------:R-:W-:Y:S01]  /*5be0*/  LOP3.LUT R9, R9, R0, RZ, 0x3c, !PT ;  /* 0x0000000009097212 */ /* 0x000fe200078e3cff */
[----:B------:R-:W-:Y:S01]  /*5bf0*/  USEL UR18, UR4, URZ, UP0 ;  /* 0x000000ff04127287 */ /* 0x000fe20008000000 */
[----:B------:R1:W-:Y:S03]  /*5c00*/  UTCBAR [UR5], URZ ;  /* 0x000000ff050073e9 */ /* 0x0003e600080000ff */
[----:B------:R-:W-:Y:S01]  /*5c10*/  LOP3.LUT R11, R11, UR6, RZ, 0x3c, !PT ;  /* 0x000000060b0b7c12 */ /* 0x000fe2000f8e3cff */
[----:B------:R-:W-:Y:S07]  /*5c20*/  @P1 BRA `(.L_x_117) ;  /* 0xfffffff800c41947 */ /* 0x000fee000383ffff */
[----:B------:R-:W2:Y:S01]  /*5c30*/  S2UR UR8, SR_CgaCtaId ;  /* 0x00000000000879c3 */ /* 0x000ea20000008800 */
[----:B------:R-:W-:Y:S01]  /*5c40*/  ELECT P0, URZ, PT ;  /* 0x0000000000ff782f */ /* 0x000fe20003800000 */
[----:B------:R-:W-:Y:S01]  /*5c50*/  IMAD.MOV.U32 R0, RZ, RZ, 0x1 ;  /* 0x00000001ff007424 */ /* 0x000fe200078e00ff */
[----:B------:R-:W-:Y:S01]  /*5c60*/  UIADD3 UR13, UPT, UPT, UR13, 0x3c0, URZ ;  /* 0x000003c00d0d7890 */ /* 0x000fe2000fffe0ff */
[----:B------:R-:W-:Y:S01]  /*5c70*/  SHF.L.U32 R2, R11, 0x1f, RZ ;  /* 0x0000001f0b027819 */ /* 0x000fe200000006ff */
[----:B------:R-:W-:-:S03]  /*5c80*/  UMOV UR4, 0x40 ;  /* 0x0000004000047882 */ /* 0x000fc60000000000 */
[----:B------:R-:W-:Y:S01]  /*5c90*/  UVIRTCOUNT.DEALLOC.SMPOOL 0x80 ;  /* 0x000000800000784c */ /* 0x000fe20000000000 */
[----:B--2---:R-:W-:Y:S02]  /*5ca0*/  ULEA UR8, UR8, UR4, 0x18 ;  /* 0x0000000408087291 */ /* 0x004fe4000f8ec0ff */
[----:B------:R-:W-:-:S07]  /*5cb0*/  ULEA UR4, UR18, UR13, 0x3 ;  /* 0x0000000d12047291 */ /* 0x000fce000f8e18ff */
[----:B------:R2:W-:Y:S02]  /*5cc0*/  @P0 STS.U8 [UR8+0x1c], R0 ;  /* 0x00001c00ff000988 */ /* 0x0005e40008000008 */
[----:B------:R-:W4:Y:S02]  /*5cd0*/  SYNCS.PHASECHK.TRANS64.TRYWAIT P0, [UR4], R2 ;  /* 0x00000002ff0075a7 */ /* 0x000f240008001104 */
[----:B--2-4-:R-:W-:Y:S05]  /*5ce0*/  @!P0 BRA `(.L_x_118) ;  /* 0x0000004400848947 */ /* 0x014fea0003800000 */
.L_x_273:
[----:B------:R-:W-:-:S04]  /*5cf0*/  UIADD3 UR4, UPT, UPT, UR18, 0x1, URZ ;  /* 0x0000000112047890 */ /* 0x000fc8000fffe0ff */
[----:B------:R-:W-:-:S04]  /*5d00*/  UISETP.NE.AND UP0, UPT, UR4, 0x4, UPT ;  /* 0x000000040400788c */ /* 0x000fc8000bf05270 */
[----:B------:R-:W-:Y:S02]  /*5d10*/  USEL UR6, URZ, 0x1, UP0 ;  /* 0x00000001ff067887 */ /* 0x000fe40008000000 */
[----:B------:R-:W-:-:S04]  /*5d20*/  USEL UR4, UR4, URZ, UP0 ;  /* 0x000000ff04047287 */ /* 0x000fc80008000000 */
[----:B-1----:R-:W-:Y:S01]  /*5d30*/  ULEA UR5, UR4, UR13, 0x3 ;  /* 0x0000000d04057291 */ /* 0x002fe2000f8e18ff */
[----:B--2---:R-:W-:-:S04]  /*5d40*/  LOP3.LUT R2, R11, UR6, RZ, 0x3c, !PT ;  /* 0x000000060b027c12 */ /* 0x004fc8000f8e3cff */
[----:B------:R-:W-:-:S04]  /*5d50*/  SHF.L.U32 R3, R2, 0x1f, RZ ;  /* 0x0000001f02037819 */ /* 0x000fc800000006ff */
[----:B------:R-:W1:Y:S02]  /*5d60*/  SYNCS.PHASECHK.TRANS64.TRYWAIT P0, [UR5], R3 ;  /* 0x00000003ff0075a7 */ /* 0x000e640008001105 */
[----:B-1----:R-:W-:Y:S05]  /*5d70*/  @!P0 BRA `(.L_x_119) ;  /* 0x0000004400788947 */ /* 0x002fea0003800000 */
.L_x_275:
        /* <DEDUP_REMOVED lines=9> */
.L_x_277:
[----:B------:R-:W-:-:S04]  /*5e10*/  UIADD3 UR4, UPT, UPT, UR4, 0x1, URZ ;  /* 0x0000000104047890 */ /* 0x000fc8000fffe0ff */
[----:B------:R-:W-:-:S04]  /*5e20*/  UISETP.NE.AND UP0, UPT, UR4, 0x4, UPT ;  /* 0x000000040400788c */ /* 0x000fc8000bf05270 */
[----:B------:R-:W-:Y:S02]  /*5e30*/  USEL UR5, URZ, 0x1, UP0 ;  /* 0x00000001ff057887 */ /* 0x000fe40008000000 */
[----:B------:R-:W-:-:S04]  /*5e40*/  USEL UR4, UR4, URZ, UP0 ;  /* 0x000000ff04047287 */ /* 0x000fc80008000000 */
[----:B------:R-:W-:Y:S01]  /*5e50*/  ULEA UR4, UR4, UR13, 0x3 ;  /* 0x0000000d04047291 */ /* 0x000fe2000f8e18ff */
[----:B------:R-:W-:-:S04]  /*5e60*/  LOP3.LUT R2, R2, UR5, RZ, 0x3c, !PT ;  /* 0x0000000502027c12 */ /* 0x000fc8000f8e3cff */
[----:B------:R-:W-:-:S04]  /*5e70*/  SHF.L.U32 R2, R2, 0x1f, RZ ;  /* 0x0000001f02027819 */ /* 0x000fc800000006ff */
[----:B------:R-:W2:Y:S02]  /*5e80*/  SYNCS.PHASECHK.TRANS64.TRYWAIT P0, [UR4], R2 ;  /* 0x00000002ff0075a7 */ /* 0x000ea40008001104 */
[----:B--2---:R-:W-:Y:S05]  /*5e90*/  @!P0 BRA `(.L_x_121) ;  /* 0x0000004400608947 */ /* 0x004fea0003800000 */
.L_x_279:
[----:B------:R-:W-:Y:S01]  /*5ea0*/  NOP ;  /* 0x0000000000007918 */ /* 0x000fe20000000000 */
[----:B-1----:R-:W1:Y:S01]  /*5eb0*/  LDS R0, [UR8+0x14] ;  /* 0x00001408ff007984 */ /* 0x002e620008000800 */
[----:B------:R-:W-:Y:S01]  /*5ec0*/  ULOP3.LUT UR4, UR24, 0xffff, URZ, 0xc0, !UPT ;  /* 0x0000ffff18047892 */ /* 0x000fe2000f8ec0ff */
[----:B------:R-:W-:Y:S01]  /*5ed0*/  UMOV UR5, 0xffff ;  /* 0x0000ffff00057882 */ /* 0x000fe20000000000 */
[----:B------:R-:W-:Y:S02]  /*5ee0*/  UMOV UR6, 0x1 ;  /* 0x0000000100067882 */ /* 0x000fe40000000000 */
[----:B------:R-:W-:-:S04]  /*5ef0*/  USHF.R.U32.HI UR4, URZ, 0x5, UR4 ;  /* 0x00000005ff047899 */ /* 0x000fc80008011604 */
[----:B------:R-:W-:Y:S02]  /*5f00*/  USHF.L.U32 UR5, UR5, UR4, URZ ;  /* 0x0000000405057299 */ /* 0x000fe400080006ff */
[----:B------:R-:W-:-:S04]  /*5f10*/  USHF.L.U32 UR4, UR6, UR4, URZ ;  /* 0x0000000406047299 */ /* 0x000fc800080006ff */
[----:B-1----:R-:W-:-:S04]  /*5f20*/  LOP3.LUT R0, R0, UR5, RZ, 0xc0, !PT ;  /* 0x0000000500007c12 */ /* 0x002fc8000f8ec0ff */
[----:B------:R-:W-:-:S13]  /*5f30*/  ISETP.NE.AND P0, PT, R0, UR5, PT ;  /* 0x0000000500007c0c */ /* 0x000fda000bf05270 */
[----:B------:R-:W-:Y:S05]  /*5f40*/  @P0 BRA `(.L_x_122) ;  /* 0x0000000000580947 */ /* 0x000fea0003800000 */
[----:B------:R-:W1:Y:S02]  /*5f50*/  LDS R0, [UR8+0x18] ;  /* 0x00001808ff007984 */ /* 0x000e640008000800 */
[----:B-1----:R-:W-:-:S04]  /*5f60*/  LOP3.LUT R0, R0, UR4, RZ, 0xc0, !PT ;  /* 0x0000000400007c12 */ /* 0x002fc8000f8ec0ff */
[----:B------:R-:W-:-:S13]  /*5f70*/  ISETP.NE.AND P0, PT, R0, UR4, PT ;  /* 0x0000000400007c0c */ /* 0x000fda000bf05270 */
[----:B------:R-:W-:Y:S05]  /*5f80*/  @P0 BRA `(.L_x_123) ;  /* 0x00000000003c0947 */ /* 0x000fea0003800000 */
[----:B------:R-:W1:Y:S01]  /*5f90*/  S2R R2, SR_LANEID ;  /* 0x0000000000027919 */ /* 0x000e620000000000 */
[----:B------:R-:W-:-:S06]  /*5fa0*/  ULOP3.LUT UR5, URZ, UR5, URZ, 0x33, !UPT ;  /* 0x00000005ff057292 */ /* 0x000fcc000f8e33ff */
[----:B------:R-:W-:-:S04]  /*5fb0*/  IMAD.U32 R0, RZ, RZ, UR5 ;  /* 0x00000005ff007e24 */ /* 0x000fc8000f8e00ff */
[----:B------:R2:W4:Y:S02]  /*5fc0*/  REDUX UR7, R0 ;  /* 0x00000000000773c4 */ /* 0x0005240000000000 */
[----:B------:R1:W-:Y:S01]  /*5fd0*/  UTCATOMSWS.AND URZ, UR5 ;  /* 0x0000000500ff79e3 */ /* 0x0003e20008000000 */
[----:B--2---:R-:W-:Y:S01]  /*5fe0*/  LOP3.LUT R0, RZ, UR4, RZ, 0x33, !PT ;  /* 0x00000004ff007c12 */ /* 0x004fe2000f8e33ff */
[----:B------:R-:W-:Y:S02]  /*5ff0*/  VOTEU.ANY UR4, UPT, PT ;  /* 0x0000000000047886 */ /* 0x000fe400038e0100 */
[----:B------:R-:W-:Y:S02]  /*6000*/  UFLO.U32 UR4, UR4 ;  /* 0x00000004000472bd */ /* 0x000fe400080e0000 */
[----:B------:R-:W2:Y:S04]  /*6010*/  REDUX UR6, R0 ;  /* 0x00000000000673c4 */ /* 0x000ea80000000000 */
[----:B-1----:R-:W-:-:S02]  /*6020*/  ISETP.EQ.U32.AND P0, PT, R2, UR4, PT ;  /* 0x0000000402007c0c */ /* 0x002fc4000bf02070 */
[----:B----4-:R-:W-:-:S11]  /*6030*/  MOV R2, UR7 ;  /* 0x0000000700027c02 */ /* 0x010fd60008000f00 */
[----:B------:R1:W-:Y:S01]  /*6040*/  @P0 ATOMS.AND RZ, [UR8+0x14], R2 ;  /* 0x00001402ffff098c */ /* 0x0003e2000a800008 */
[----:B--2---:R-:W-:-:S05]  /*6050*/  IMAD.U32 R0, RZ, RZ, UR6 ;  /* 0x00000006ff007e24 */ /* 0x004fca000f8e00ff */
[----:B------:R1:W-:Y:S01]  /*6060*/  @P0 ATOMS.AND RZ, [UR8+0x18], R0 ;  /* 0x00001800ffff098c */ /* 0x0003e2000a800008 */
[----:B------:R-:W-:Y:S05]  /*6070*/  BRA `(.L_x_124) ;  /* 0x0000000000147947 */ /* 0x000fea0003800000 */
.L_x_123:
[----:B------:R-:W-:Y:S02]  /*6080*/  MOV R2, 0x60a0 ;  /* 0x000060a000027802 */ /* 0x000fe40000000f00 */
[----:B---3-5:R-:W-:Y:S05]  /*6090*/  CALL.REL.NOINC `($__internal_0_$__cuda_sm10x_tcgen05_guardrail_trap_col_being_dealloced_not_returned_by_alloc) ;  /* 0x00000044007c7944 */ /* 0x028fea0003c00000 */
[----:B------:R-:W-:Y:S05]  /*60a0*/  BRA `(.L_x_124) ;  /* 0x0000000000087947 */ /* 0x000fea0003800000 */
.L_x_122:
[----:B------:R-:W-:Y:S02]  /*60b0*/  MOV R2, 0x60d0 ;  /* 0x000060d000027802 */ /* 0x000fe40000000f00 */
[----:B---3-5:R-:W-:Y:S05]  /*60c0*/  CALL.REL.NOINC `($__internal_2_$__cuda_sm10x_tcgen05_guardrail_trap_unallocated_columns_being_dealloced) ;  /* 0x0000004400887944 */ /* 0x028fea0003c00000 */
.L_x_124:
[----:B------:R-:W-:Y:S01]  /*60d0*/  NOP ;  /* 0x0000000000007918 */ /* 0x000fe20000000000 */
[----:B------:R-:W-:Y:S05]  /*60e0*/  EXIT ;  /* 0x000000000000794d */ /* 0x000fea0003800000 */
.L_x_106:
[----:B------:R-:W-:-:S09]  /*60f0*/  UISETP.NE.OR UP0, UPT, UR22, 0x3, !UP3 ;  /* 0x000000031600788c */ /* 0x000fd2000df05670 */
[----:B------:R-:W-:Y:S05]  /*6100*/  BRA.U UP0, `(.L_x_125) ;  /* 0x0000000d00087547 */ /* 0x000fea000b800000 */
[----:B------:R-:W2:Y:S01]  /*6110*/  LDCU UR26, c[0x0][0x370] ;  /* 0x00006e00ff1a77ac */ /* 0x000ea20008000800 */
[----:B------:R-:W3:Y:S01]  /*6120*/  LDC.64 R16, c[0x0][0x348] ;  /* 0x0000d200ff107b82 */ /* 0x000ee20000000a00 */
[----:B------:R-:W-:Y:S02]  /*6130*/  HFMA2 R13, -RZ, RZ, 0, 0 ;  /* 0x00000000ff0d7431 */ /* 0x000fe400000001ff */
[----:B------:R-:W-:Y:S01]  /*6140*/  IMAD.MOV.U32 R15, RZ, RZ, 0x1 ;  /* 0x00000001ff0f7424 */ /* 0x000fe200078e00ff */
[----:B------:R-:W2:Y:S01]  /*6150*/  LDCU.128 UR28, c[0x0][0xb10] ;  /* 0x00016200ff1c77ac */ /* 0x000ea20008000c00 */
[----:B------:R-:W-:Y:S01]  /*6160*/  IMAD.MOV.U32 R14, RZ, RZ, RZ ;  /* 0x000000ffff0e7224 */ /* 0x000fe200078e00ff */
[----:B------:R-:W-:Y:S01]  /*6170*/  MOV R7, 0x1000 ;  /* 0x0000100000077802 */ /* 0x000fe20000000f00 */
[----:B------:R-:W4:Y:S01]  /*6180*/  LDCU UR25, c[0x0][0x374] ;  /* 0x00006e80ff1977ac */ /* 0x000f220008000800 */
[----:B------:R-:W1:Y:S01]  /*6190*/  LDC.64 R2, c[0x0][0x888] ;  /* 0x00022200ff027b82 */ /* 0x000e620000000a00 */
[----:B------:R-:W4:Y:S01]  /*61a0*/  LDCU UR16, c[0x0][0xb0c] ;  /* 0x00016180ff1077ac */ /* 0x000f220008000800 */
[----:B------:R-:W3:Y:S06]  /*61b0*/  LDCU UR35, c[0x0][0xb20] ;  /* 0x00016400ff2377ac */ /* 0x000eec0008000800 */
[----:B------:R-:W1:Y:S01]  /*61c0*/  LDC.64 R4, c[0x0][0x890] ;  /* 0x00022400ff047b82 */ /* 0x000e620000000a00 */
[----:B------:R-:W3:Y:S01]  /*61d0*/  LDCU UR4, c[0x0][0xb30] ;  /* 0x00016600ff0477ac */ /* 0x000ee20008000800 */
[----:B------:R-:W-:Y:S01]  /*61e0*/  UMOV UR17, 0x400 ;  /* 0x0000040000117882 */ /* 0x000fe20000000000 */
[----:B--2---:R-:W-:-:S02]  /*61f0*/  UIMAD.WIDE.U32 UR32, UR26, UR28, URZ ;  /* 0x0000001c1a2072a5 */ /* 0x004fc4000f8e00ff */
[----:B----4-:R-:W-:Y:S02]  /*6200*/  UIMAD.WIDE.U32 UR6, UR25, UR31, URZ ;  /* 0x0000001f190672a5 */ /* 0x010fe4000f8e00ff */
[----:B------:R-:W-:Y:S02]  /*6210*/  ULEA UR17, UR48, UR17, 0x18 ;  /* 0x0000001130117291 */ /* 0x000fe4000f8ec0ff */
[----:B------:R-:W-:Y:S02]  /*6220*/  UPLOP3.LUT UP3, UPT, UPT, UPT, UPT, 0x40, 0x4 ;  /* 0x000000000004789c */ /* 0x000fe40003f6e870 */
[----:B------:R-:W-:Y:S01]  /*6230*/  UIADD3 UR5, UPT, UPT, UR17, 0x360, URZ ;  /* 0x0000036011057890 */ /* 0x000fe2000fffe0ff */
[----:B------:R-:W-:Y:S01]  /*6240*/  UMOV UR32, UR33 ;  /* 0x0000002100207c82 */ /* 0x000fe20008000000 */
[----:B------:R-:W-:Y:S01]  /*6250*/  UMOV UR27, UR7 ;  /* 0x00000007001b7c82 */ /* 0x000fe20008000000 */
[----:B------:R-:W-:Y:S02]  /*6260*/  UISETP.GE.AND UP0, UPT, UR40, 0x1, UPT ;  /* 0x000000012800788c */ /* 0x000fe4000bf06270 */
[----:B------:R-:W-:Y:S01]  /*6270*/  UISETP.NE.AND UP4, UPT, UR40, 0x1, UPT ;  /* 0x000000012800788c */ /* 0x000fe2000bf85270 */
[----:B------:R-:W2:Y:S01]  /*6280*/  LDCU.64 UR14, c[0x0][0xb28] ;  /* 0x00016500ff0e77ac */ /* 0x000ea20008000a00 */
[----:B------:R-:W-:-:S02]  /*6290*/  UISETP.NE.AND UP6, UPT, UR16, 0x1, UPT ;  /* 0x000000011000788c */ /* 0x000fc4000bfc5270 */
[----:B------:R-:W-:Y:S02]  /*62a0*/  UISETP.NE.AND UP5, UPT, UR30, 0x1, UPT ;  /* 0x000000011e00788c */ /* 0x000fe4000bfa5270 */
[----:B------:R-:W-:Y:S02]  /*62b0*/  UPRMT UR48, UR48, 0x654, UR5 ;  /* 0x0000065430307896 */ /* 0x000fe40008000005 */
[----:B------:R-:W-:Y:S02]  /*62c0*/  USHF.R.U32.HI UR32, URZ, UR29, UR32 ;  /* 0x0000001dff207299 */ /* 0x000fe40008011620 */
[----:B---3--:R-:W-:Y:S02]  /*62d0*/  USHF.R.U32.HI UR27, URZ, UR35, UR27 ;  /* 0x00000023ff1b7299 */ /* 0x008fe4000801161b */
[----:B------:R-:W-:-:S11]  /*62e0*/  UISETP.NE.AND UP2, UPT, UR4, 0x1, UPT ;  /* 0x000000010400788c */ /* 0x000fd6000bf45270 */
.L_x_133:
[C---:B------:R-:W-:Y:S02]  /*62f0*/  LEA R12, R14.reuse, UR17, 0x3 ;  /* 0x000000110e0c7c11 */ /* 0x040fe4000f8e18ff */
[----:B------:R-:W-:Y:S02]  /*6300*/  SHF.L.U32 R0, R13, 0x1f, RZ ;  /* 0x0000001f0d007819 */ /* 0x000fe400000006ff */
[----:B------:R-:W-:Y:S02]  /*6310*/  LEA R8, R14, UR17, 0x4 ;  /* 0x000000110e087c11 */ /* 0x000fe4000f8e20ff */
[----:B---3--:R-:W3:Y:S02]  /*6320*/  SYNCS.PHASECHK.TRANS64.TRYWAIT P0, [R12+URZ+0x380], R0 ;  /* 0x000380000c0075a7 */ /* 0x008ee400080011ff */
[----:B---3--:R-:W-:Y:S05]  /*6330*/  @!P0 BRA `(.L_x_126) ;  /* 0x0000004000508947 */ /* 0x008fea0003800000 */
.L_x_280:
[----:B------:R-:W4:Y:S01]  /*6340*/  LDS.128 R8, [R8+0x410] ;  /* 0x0004100008087984 */ /* 0x000f220000000c00 */
[----:B------:R-:W-:Y:S01]  /*6350*/  UISETP.GE.AND UP0, UPT, UR40, 0x1, UPT ;  /* 0x000000012800788c */ /* 0x000fe2000bf06270 */
[----:B------:R-:W-:Y:S01]  /*6360*/  @!PT LDS RZ, [RZ] ;  /* 0x00000000fffff984 */ /* 0x000fe20000000800 */
[----:B------:R-:W-:Y:S01]  /*6370*/  @!PT LDS RZ, [RZ] ;  /* 0x00000000fffff984 */ /* 0x000fe20000000800 */
[----:B------:R-:W-:Y:S01]  /*6380*/  @!PT LDS RZ, [RZ] ;  /* 0x00000000fffff984 */ /* 0x000fe20000000800 */
[----:B------:R-:W-:Y:S01]  /*6390*/  @!PT LDS RZ, [RZ] ;  /* 0x00000000fffff984 */ /* 0x000fe20000000800 */
[----:B------:R1:W-:Y:S06]  /*63a0*/  MEMBAR.ALL.CTA ;  /* 0x0000000000007992 */ /* 0x0003ec0000008000 */
[----:B-1----:R-:W1:Y:S01]  /*63b0*/  FENCE.VIEW.ASYNC.S ;  /* 0x00000000000073c6 */ /* 0x002e620000000000 */
[----:B----4-:R-:W-:Y:S11]  /*63c0*/  LOP3.LUT P0, RZ, R10, 0x1, RZ, 0xc0, !PT ;  /* 0x000000010aff7812 */ /* 0x010ff6000780c0ff */
[----:B------:R-:W-:Y:S02]  /*63d0*/  @!UPT UIADD3 URZ, UPT, UPT, URZ, URZ, URZ ;  /* 0x000000fffffff290 */ /* 0x000fe4000fffe0ff */
[----:B-1----:R-:W-:Y:S01]  /*63e0*/  VOTEU.ANY UP1, P0 ;  /* 0x0000000000ff7886 */ /* 0x002fe20000020100 */
[----:B------:R-:W-:Y:S11]  /*63f0*/  PLOP3.LUT P0, PT, PT, PT, UP1, 0x80, 0x8 ;  /* 0x000000000008781c */ /* 0x000ff60003f0f018 */
[----:B------:R-:W-:Y:S02]  /*6400*/  @!UPT UIADD3 URZ, UPT, UPT, URZ, URZ, URZ ;  /* 0x000000fffffff290 */ /* 0x000fe4000fffe0ff */
[----:B---3--:R-:W-:Y:S02]  /*6410*/  @P0 SHF.R.U32.HI R0, RZ, 0x10, R9 ;  /* 0x00000010ff000819 */ /* 0x008fe40000011609 */
[----:B------:R-:W-:Y:S02]  /*6420*/  @P0 MOV R6, R8 ;  /* 0x0000000800060202 */ /* 0x000fe40000000f00 */
[----:B------:R-:W-:Y:S01]  /*6430*/  @P0 R2UR UR4, R0 ;  /* 0x00000000000402ca */ /* 0x000fe200000e0000 */
[----:B------:R-:W-:Y:S01]  /*6440*/  VIADD R0, R12, 0x390 ;  /* 0x000003900c007836 */ /* 0x000fe20000000000 */
[----:B------:R-:W-:Y:S02]  /*6450*/  @P0 LOP3.LUT R8, R9, 0xffff, RZ, 0xc0, !PT ;  /* 0x0000ffff09080812 */ /* 0x000fe400078ec0ff */
[----:B------:R-:W-:Y:S02]  /*6460*/  @P0 R2UR UR6, R6 ;  /* 0x00000000060602ca */ /* 0x000fe400000e0000 */
[----:B------:R-:W-:Y:S02]  /*6470*/  PRMT R0, RZ, 0x654, R0 ;  /* 0x00000654ff007816 */ /* 0x000fe40000000000 */
[----:B------:R-:W-:Y:S02]  /*6480*/  @P0 R2UR UR5, R8 ;  /* 0x00000000080502ca */ /* 0x000fe400000e0000 */
[----:B------:R1:W-:Y:S03]  /*6490*/  SYNCS.ARRIVE.TRANS64.RED.A1T0 RZ, [R0+URZ], RZ ;  /* 0x000000ff00ff79a7 */ /* 0x0003e600081004ff */
[----:B------:R-:W-:Y:S04]  /*64a0*/  @UP1 UMOV UR24, UR4 ;  /* 0x0000000400181c82 */ /* 0x000fe80008000000 */
[----:B------:R-:W-:Y:S04]  /*64b0*/  @UP1 UMOV UR13, UR6 ;  /* 0x00000006000d1c82 */ /* 0x000fe80008000000 */
[----:B------:R-:W-:Y:S01]  /*64c0*/  @UP1 UMOV UR7, UR5 ;  /* 0x0000000500071c82 */ /* 0x000fe20008000000 */
[----:B------:R-:W-:Y:S05]  /*64d0*/  BRA.U !UP0, `(.L_x_127) ;  /* 0x0000000108a47547 */ /* 0x000fea000b800000 */
[----:B------:R-:W-:Y:S02]  /*64e0*/  UIMAD.WIDE.U32 UR10, UR7, UR31, URZ ;  /* 0x0000001f070a72a5 */ /* 0x000fe4000f8e00ff */
[----:B------:R-:W-:Y:S02]  /*64f0*/  UIMAD.WIDE.U32 UR18, UR13, UR28, URZ ;  /* 0x0000001c0d1272a5 */ /* 0x000fe4000f8e00ff */
[----:B------:R-:W-:Y:S02]  /*6500*/  USEL UR4, UR25, UR27, !UP5 ;  /* 0x0000001b19047287 */ /* 0x000fe4000e800000 */
[----:B------:R-:W-:Y:S02]  /*6510*/  USEL UR8, UR26, UR32, !UP6 ;  /* 0x000000201a087287 */ /* 0x000fe4000f000000 */
[----:B--2---:R-:W-:Y:S02]  /*6520*/  UIMAD.WIDE.U32 UR20, UR4, UR14, URZ ;  /* 0x0000000e041472a5 */ /* 0x004fe4000f8e00ff */
[----:B------:R-:W-:Y:S01]  /*6530*/  UIMAD.WIDE.U32 UR22, UR8, UR14, URZ ;  /* 0x0000000e081672a5 */ /* 0x000fe2000f8e00ff */
[----:B------:R-:W-:Y:S02]  /*6540*/  UMOV UR5, UR11 ;  /* 0x0000000b00057c82 */ /* 0x000fe40008000000 */
[----:B------:R-:W-:Y:S03]  /*6550*/  USHF.R.U32.HI UR6, URZ, UR35, UR5 ;  /* 0x00000023ff067299 */ /* 0x000fe60008011605 */
[----:B------:R-:W-:Y:S01]  /*6560*/  UMOV UR5, UR19 ;  /* 0x0000001300057c82 */ /* 0x000fe20008000000 */
[----:B------:R-:W-:Y:S02]  /*6570*/  USEL UR6, UR7, UR6, !UP5 ;  /* 0x0000000607067287 */ /* 0x000fe4000e800000 */
[----:B------:R-:W-:Y:S02]  /*6580*/  USHF.R.U32.HI UR9, URZ, UR29, UR5 ;  /* 0x0000001dff097299 */ /* 0x000fe40008011605 */
[----:B------:R-:W-:Y:S01]  /*6590*/  UIMAD.WIDE.U32 UR10, UR6, UR14, URZ ;  /* 0x0000000e060a72a5 */ /* 0x000fe2000f8e00ff */
[----:B------:R-:W-:Y:S02]  /*65a0*/  UMOV UR5, UR21 ;  /* 0x0000001500057c82 */ /* 0x000fe40008000000 */
[----:B------:R-:W-:Y:S03]  /*65b0*/  @UP4 USHF.R.U32.HI UR4, URZ, UR15, UR5 ;  /* 0x0000000fff044299 */ /* 0x000fe60008011605 */
[----:B------:R-:W-:Y:S01]  /*65c0*/  UMOV UR5, UR23 ;  /* 0x0000001700057c82 */ /* 0x000fe20008000000 */
[----:B------:R-:W-:Y:S02]  /*65d0*/  UIMAD UR4, UR40, UR4, URZ ;  /* 0x00000004280472a4 */ /* 0x000fe4000f8e02ff */
[----:B------:R-:W-:Y:S02]  /*65e0*/  @UP4 USHF.R.U32.HI UR8, URZ, UR15, UR5 ;  /* 0x0000000fff084299 */ /* 0x000fe40008011605 */
[----:B------:R-:W-:Y:S02]  /*65f0*/  USEL UR5, UR13, UR9, !UP6 ;  /* 0x000000090d057287 */ /* 0x000fe4000f000000 */
[----:B------:R-:W-:Y:S02]  /*6600*/  UIMAD UR9, UR40, UR8, URZ ;  /* 0x00000008280972a4 */ /* 0x000fe4000f8e02ff */
[----:B------:R-:W-:Y:S03]  /*6610*/  UISETP.GE.AND UP0, UPT, UR6, UR4, UPT ;  /* 0x000000040600728c */ /* 0x000fe6000bf06270 */
[----:B------:R-:W-:Y:S01]  /*6620*/  UMOV UR4, UR11 ;  /* 0x0000000b00047c82 */ /* 0x000fe20008000000 */
[----:B------:R-:W-:Y:S02]  /*6630*/  UISETP.GE.OR UP0, UPT, UR5, UR9, UP0 ;  /* 0x000000090500728c */ /* 0x000fe40008706670 */
[----:B------:R-:W-:Y:S02]  /*6640*/  USHF.R.U32.HI UR4, URZ, UR15, UR4 ;  /* 0x0000000fff047299 */ /* 0x000fe40008011604 */
[----:B------:R-:W-:Y:S02]  /*6650*/  UIMAD.WIDE.U32 UR10, UR5, UR14, URZ ;  /* 0x0000000e050a72a5 */ /* 0x000fe4000f8e00ff */
[----:B------:R-:W-:Y:S04]  /*6660*/  USEL UR12, UR6, UR4, !UP4 ;  /* 0x00000004060c7287 */ /* 0x000fe8000e000000 */
[----:B------:R-:W-:Y:S01]  /*6670*/  UIADD3 UR9, UPT, UPT, -UR12, URZ, URZ ;  /* 0x000000ff0c097290 */ /* 0x000fe2000fffe1ff */
[----:B------:R-:W-:Y:S02]  /*6680*/  @!UP0 UMOV UR4, UR11 ;  /* 0x0000000b00048c82 */ /* 0x000fe40008000000 */
[----:B------:R-:W-:Y:S02]  /*6690*/  @!UP0 USHF.R.U32.HI UR4, URZ, UR15, UR4 ;  /* 0x0000000fff048299 */ /* 0x000fe40008011604 */
[----:B------:R-:W-:Y:S02]  /*66a0*/  UIMAD UR9, UR40, UR9, UR6 ;  /* 0x00000009280972a4 */ /* 0x000fe4000f8e0206 */
[----:B------:R-:W-:Y:S04]  /*66b0*/  @!UP0 USEL UR4, UR5, UR4, !UP4 ;  /* 0x0000000405048287 */ /* 0x000fe8000e000000 */
[----:B------:R-:W-:Y:S02]  /*66c0*/  @!UP0 UIMAD UR9, UR8, UR9, UR4 ;  /* 0x00000009080982a4 */ /* 0x000fe4000f8e0204 */
[----:B------:R-:W-:Y:S02]  /*66d0*/  @!UP0 UIADD3 UR10, UPT, UPT, UR12, -UR4, URZ ;  /* 0x800000040c0a8290 */ /* 0x000fe4000fffe0ff */
[----:B------:R-:W-:Y:S02]  /*66e0*/  UIADD3 UR4, UPT, UPT, -UR5, URZ, URZ ;  /* 0x000000ff05047290 */ /* 0x000fe4000fffe1ff */
[----:B------:R-:W-:Y:S02]  /*66f0*/  UIADD3 UR8, UPT, UPT, -UR6, URZ, URZ ;  /* 0x000000ff06087290 */ /* 0x000fe4000fffe1ff */
[----:B------:R-:W-:Y:S02]  /*6700*/  @!UP0 UIMAD UR6, UR10, UR40, UR5 ;  /* 0x000000280a0682a4 */ /* 0x000fe4000f8e0205 */
[----:B------:R-:W-:Y:S02]  /*6710*/  UIMAD UR13, UR16, UR4, UR13 ;  /* 0x00000004100d72a4 */ /* 0x000fe4000f8e020d */
[----:B------:R-:W-:Y:S01]  /*6720*/  UIMAD UR7, UR30, UR8, UR7 ;  /* 0x000000081e0772a4 */ /* 0x000fe2000f8e0207 */
[----:B------:R-:W-:Y:S02]  /*6730*/  @!UP0 UMOV UR5, UR9 ;  /* 0x0000000900058c82 */ /* 0x000fe40008000000 */
[----:B------:R-:W-:Y:S02]  /*6740*/  UIMAD UR13, UR5, UR16, UR13 ;  /* 0x00000010050d72a4 */ /* 0x000fe4000f8e020d */
[----:B------:R-:W-:Y:S11]  /*6750*/  UIMAD UR7, UR6, UR30, UR7 ;  /* 0x0000001e060772a4 */ /* 0x000ff6000f8e0207 */
[----:B------:R-:W-:Y:S01]  /*6760*/  @!UPT UIADD3 URZ, UPT, UPT, URZ, URZ, URZ ;  /* 0x000000fffffff290 */ /* 0x000fe2000fffe0ff */
.L_x_127:
[----:B------:R-:W3:Y:S01]  /*6770*/  @!UP2 LDCU.128 UR20, c[0x0][0xb10] ;  /* 0x00016200ff14a7ac */ /* 0x000ee20008000c00 */
[C---:B------:R-:W-:Y:S02]  /*6780*/  ISETP.NE.U32.AND P1, PT, R4.reuse, RZ, PT ;  /* 0x000000ff0400720c */ /* 0x040fe40003f25070 */
[----:B------:R-:W-:Y:S02]  /*6790*/  ISETP.NE.U32.AND P0, PT, R4, RZ, PT ;  /* 0x000000ff0400720c */ /* 0x000fe40003f05070 */
[C---:B------:R-:W-:Y:S02]  /*67a0*/  ISETP.NE.AND.EX P1, PT, R5.reuse, RZ, PT, P1 ;  /* 0x000000ff0500720c */ /* 0x040fe40003f25310 */
[----:B------:R-:W-:Y:S01]  /*67b0*/  ISETP.NE.AND.EX P0, PT, R5, RZ, PT, P0 ;  /* 0x000000ff0500720c */ /* 0x000fe20003f05300 */
[----:B------:R-:W4:Y:S01]  /*67c0*/  @!UP2 LDCU UR5, c[0x0][0xb0c] ;  /* 0x00016180ff05a7ac */ /* 0x000f220008000800 */
[----:B------:R-:W-:Y:S01]  /*67d0*/  SHF.L.U32 R6, R15, 0x1f, RZ ;  /* 0x0000001f0f067819 */ /* 0x000fe200000006ff */
[----:B---3--:R-:W-:Y:S07]  /*67e0*/  UIMAD.WIDE.U32 UR8, UR13, UR20, URZ ;  /* 0x000000140d0872a5 */ /* 0x008fee000f8e00ff */
[----:B------:R-:W-:Y:S01]  /*67f0*/  @!UP2 UMOV UR4, UR9 ;  /* 0x000000090004ac82 */ /* 0x000fe20008000000 */
[----:B----4-:R-:W-:Y:S02]  /*6800*/  @!UP2 UISETP.NE.AND UP0, UPT, UR5, 0x1, UPT ;  /* 0x000000010500a88c */ /* 0x010fe4000bf05270 */
[----:B------:R-:W-:Y:S02]  /*6810*/  @!UP2 USHF.R.U32.HI UR4, URZ, UR21, UR4 ;  /* 0x00000015ff04a299 */ /* 0x000fe40008011604 */
[----:B------:R-:W-:Y:S02]  /*6820*/  UIMAD.WIDE.U32 UR8, UR7, UR23, URZ ;  /* 0x00000017070872a5 */ /* 0x000fe4000f8e00ff */
[----:B------:R-:W-:Y:S02]  /*6830*/  @!UP2 USEL UR10, UR13, UR4, !UP0 ;  /* 0x000000040d0aa287 */ /* 0x000fe4000c000000 */
[----:B------:R-:W-:Y:S03]  /*6840*/  @!UP2 UISETP.NE.AND UP0, UPT, UR22, 0x1, UPT ;  /* 0x000000011600a88c */ /* 0x000fe6000bf05270 */
[----:B------:R-:W-:Y:S02]  /*6850*/  @!UP2 UMOV UR6, UR9 ;  /* 0x000000090006ac82 */ /* 0x000fe40008000000 */
[----:B------:R-:W3:Y:S02]  /*6860*/  @!UP2 LDCU UR4, c[0x0][0xb20] ;  /* 0x00016400ff04a7ac */ /* 0x000ee40008000800 */
[----:B---3--:R-:W-:Y:S04]  /*6870*/  @!UP2 USHF.R.U32.HI UR6, URZ, UR4, UR6 ;  /* 0x00000004ff06a299 */ /* 0x008fe80008011606 */
[----:B------:R-:W-:Y:S04]  /*6880*/  @!UP2 USEL UR6, UR7, UR6, !UP0 ;  /* 0x000000060706a287 */ /* 0x000fe8000c000000 */
[----:B------:R-:W-:Y:S02]  /*6890*/  @!UP2 UIADD3 UR4, UPT, UPT, -UR10, UR6, URZ ;  /* 0x000000060a04a290 */ /* 0x000fe4000fffe1ff */
[----:B------:R-:W-:Y:S02]  /*68a0*/  @!UP2 UIADD3 UR6, UPT, UPT, UR10, -UR6, URZ ;  /* 0x800000060a06a290 */ /* 0x000fe4000fffe0ff */
[----:B------:R-:W-:Y:S02]  /*68b0*/  @!UP2 UIMAD UR13, UR4, UR5, UR13 ;  /* 0x00000005040da2a4 */ /* 0x000fe4000f8e020d */
[----:B------:R-:W-:Y:S01]  /*68c0*/  @!UP2 UIMAD UR7, UR6, UR22, UR7 ;  /* 0x000000160607a2a4 */ /* 0x000fe2000f8e0207 */
[----:B------:R-:W-:Y:S11]  /*68d0*/  BRA.U UP3, `(.L_x_128) ;  /* 0x0000000103107547 */ /* 0x000ff6000b800000 */
[----:B------:R-:W-:Y:S04]  /*68e0*/  MOV R8, UR34 ;  /* 0x0000002200087c02 */ /* 0x000fe80008000f00 */
[----:B------:R-:W-:Y:S04]  /*68f0*/  SHF.L.U32 R8, R8, 0x1f, RZ ;  /* 0x0000001f08087819 */ /* 0x000fe800000006ff */
[----:B------:R-:W3:Y:S02]  /*6900*/  SYNCS.PHASECHK.TRANS64.TRYWAIT P2, [UR17+0x378], R8 ;  /* 0x00037808ff0075a7 */ /* 0x000ee40008041111 */
[----:B---3--:R-:W-:Y:S05]  /*6910*/  @!P2 BRA `(.L_x_129) ;  /* 0x0000003800eca947 */ /* 0x008fea0003800000 */
.L_x_128:
[----:B------:R-:W-:Y:S05]  /*6920*/  @!P1 BRA `(.L_x_130) ;  /* 0x0000000000309947 */ /* 0x000fea0003800000 */
[----:B------:R-:W-:Y:S01]  /*6930*/  ISETP.NE.U32.AND P1, PT, R2, RZ, PT ;  /* 0x000000ff0200720c */ /* 0x000fe20003f25070 */
[----:B------:R-:W3:Y:S01]  /*6940*/  LDCU.64 UR4, c[0x0][0x358] ;  /* 0x00006b00ff0477ac */ /* 0x000ee20008000a00 */
[----:B------:R-:W-:Y:S02]  /*6950*/  IMAD.MOV.U32 R79, RZ, RZ, 0x1 ;  /* 0x00000001ff4f7424 */ /* 0x000fe400078e00ff */
[----:B------:R-:W-:Y:S11]  /*6960*/  ISETP.NE.AND.EX P1, PT, R3, RZ, PT, P1 ;  /* 0x000000ff0300720c */ /* 0x000ff60003f25310 */
[----:B------:R-:W-:Y:S02]  /*6970*/  @!UPT UIADD3 URZ, UPT, UPT, URZ, URZ, URZ ;  /* 0x000000fffffff290 */ /* 0x000fe4000fffe0ff */
[----:B-1----:R-:W1:Y:S01]  /*6980*/  @P1 LDC.64 R8, c[0x0][0x888] ;  /* 0x00022200ff081b82 */ /* 0x002e620000000a00 */
[----:B------:R-:W-:Y:S04]  /*6990*/  @P1 IMAD R0, R4, UR36, RZ ;  /* 0x0000002404001c24 */ /* 0x000fe8000f8e02ff */
[----:B-1----:R-:W-:Y:S04]  /*69a0*/  @P1 IMAD.WIDE R8, R0, 0x4, R8 ;  /* 0x0000000400081825 */ /* 0x002fe800078e0208 */
[----:B------:R-:W-:Y:S01]  /*69b0*/  HFMA2 R0, -RZ, RZ, 0, 5.9604644775390625e-08 ;  /* 0x00000001ff007431 */ /* 0x000fe200000001ff */
[----:B---3-5:R3:W5:Y:S04]  /*69c0*/  @P1 LDG.E R39, desc[UR4][R8.64] ;  /* 0x0000000408271981 */ /* 0x028768000c1e1900 */
[----:B------:R-:W-:Y:S01]  /*69d0*/  @!P1 PRMT R79, R0, 0x7610, R79 ;  /* 0x00007610004f9816 */ /* 0x000fe2000000004f */
[----:B---3--:R-:W4:Y:S06]  /*69e0*/  @!P1 LDC R39, c[0x0][0x880] ;  /* 0x00022000ff279b82 */ /* 0x008f2c0000000800 */
.L_x_130:
[----:B----45:R-:W-:Y:S01]  /*69f0*/  @!P0 FSETP.EQ.AND P1, PT, R39, RZ, PT ;  /* 0x000000ff2700820b */ /* 0x030fe20003f22000 */
[----:B------:R-:W-:Y:S01]  /*6a00*/  @!UPT UIADD3 URZ, UPT, UPT, URZ, URZ, URZ ;  /* 0x000000fffffff290 */ /* 0x000fe2000fffe0ff */
[----:B------:R-:W-:Y:S11]  /*6a10*/  @!P0 BRA `(.L_x_131) ;  /* 0x0000000000188947 */ /* 0x000ff60003800000 */
[----:B------:R-:W-:Y:S02]  /*6a20*/  LOP3.LUT P0, RZ, R79, 0xff, RZ, 0xc0, !PT ;  /* 0x000000ff4fff7812 */ /* 0x000fe4000780c0ff */
[----:B------:R-:W-:Y:S04]  /*6a30*/  ISETP.NE.U32.AND P1, PT, R2, RZ, PT ;  /* 0x000000ff0200720c */ /* 0x000fe80003f25070 */
[----:B------:R-:W-:Y:S04]  /*6a40*/  ISETP.NE.AND.EX P1, PT, R3, RZ, PT, P1 ;  /* 0x000000ff0300720c */ /* 0x000fe80003f25310 */
[----:B------:R-:W-:Y:S03]  /*6a50*/  PLOP3.LUT P1, PT, P1, PT, PT, 0x8, 0x80 ;  /* 0x000000000080781c */ /* 0x000fe60000f2e170 */
[----:B------:R-:W-:Y:S11]  /*6a60*/  @P0 FSETP.EQ.AND P1, PT, R39, RZ, PT ;  /* 0x000000ff2700020b */ /* 0x000ff60003f22000 */
[----:B------:R-:W-:Y:S02]  /*6a70*/  @!UPT UIADD3 URZ, UPT, UPT, URZ, URZ, URZ ;  /* 0x000000fffffff290 */ /* 0x000fe4000fffe0ff */
.L_x_131:
[----:B------:R-:W3:Y:S01]  /*6a80*/  SYNCS.PHASECHK.TRANS64.TRYWAIT P0, [UR17+0x368], R6 ;  /* 0x00036806ff0075a7 */ /* 0x000ee20008001111 */
[----:B------:R-:W-:Y:S02]  /*6a90*/  ELECT P2, URZ, PT ;  /* 0x0000000000ff782f */ /* 0x000fe40003840000 */
[----:B------:R-:W-:Y:S01]  /*6aa0*/  IADD3 R14, PT, PT, R14, 0x1, RZ ;  /* 0x000000010e0e7810 */ /* 0x000fe20007ffe0ff */
[----:B---3--:R-:W-:Y:S10]  /*6ab0*/  @!P0 BRA `(.L_x_132) ;  /* 0x00000038009c8947 */ /* 0x008ff40003800000 */
.L_x_283:
[----:B------:R-:W-:Y:S01]  /*6ac0*/  PLOP3.LUT P1, PT, P1, P2, PT, 0xf2, 0x2f ;  /* 0x00000000002f781c */ /* 0x000fe20000f25e72 */
[----:B------:R-:W-:Y:S01]  /*6ad0*/  UMOV UR18, 0x0 ;  /* 0x0000000000127882 */ /* 0x000fe20000000000 */
[----:B------:R-:W-:Y:S01]  /*6ae0*/  UMOV UR19, 0x10000000 ;  /* 0x1000000000137882 */ /* 0x000fe20000000000 */
[----:B------:R-:W-:Y:S01]  /*6af0*/  UMOV UR12, UR36 ;  /* 0x00000024000c7c82 */ /* 0x000fe20008000000 */
[----:B------:R-:W-:Y:S01]  /*6b00*/  LOP3.LUT R15, R15, 0x1, RZ, 0x3c, !PT ;  /* 0x000000010f0f7812 */ /* 0x000fe200078e3cff */
[----:B------:R-:W-:Y:S01]  /*6b10*/  UPLOP3.LUT UP3, UPT, UPT, UPT, UPT, 0x80, 0x8 ;  /* 0x000000000008789c */ /* 0x000fe20003f6f070 */
[----:B------:R-:W-:Y:S07]  /*6b20*/  UMOV UR36, UR24 ;  /* 0x0000001800247c82 */ /* 0x000fee0008000000 */
[----:B-1----:R-:W-:Y:S01]  /*6b30*/  @!P1 IADD3 R6, P0, PT, R16, 0x580, RZ ;  /* 0x0000058010069810 */ /* 0x002fe20007f1e0ff */
[----:B------:R-:W-:Y:S03]  /*6b40*/  VOTEU.ALL UP0, P1 ;  /* 0x0000000000ff7886 */ /* 0x000fe60000800000 */
[----:B------:R-:W-:Y:S01]  /*6b50*/  @!P1 R2UR UR5, R6 ;  /* 0x00000000060592ca */ /* 0x000fe200000e0000 */
[----:B------:R-:W-:Y:S01]  /*6b60*/  @!P1 IMAD.X R0, RZ, RZ, R17, P0 ;  /* 0x000000ffff009224 */ /* 0x000fe200000e0611 */
[----:B------:R-:W-:Y:S01]  /*6b70*/  @!UP0 USHF.L.U32 UR10, UR45, 0x6, URZ ;  /* 0x000000062d0a8899 */ /* 0x000fe200080006ff */
[----:B------:R-:W-:Y:S01]  /*6b80*/  ISETP.NE.AND P0, PT, R14, 0x2, PT ;  /* 0x000000020e00780c */ /* 0x000fe20003f05270 */
[----:B------:R-:W-:Y:S02]  /*6b90*/  @!UP0 USHF.L.U32 UR11, UR46, 0x6, URZ ;  /* 0x000000062e0b8899 */ /* 0x000fe400080006ff */
[----:B------:R-:W-:Y:S01]  /*6ba0*/  @!P1 R2UR UR4, R0 ;  /* 0x00000000000492ca */ /* 0x000fe200000e0000 */
[----:B------:R-:W-:Y:S01]  /*6bb0*/  @!UP0 UIADD3 UR8, UPT, UPT, UR17, 0x600, URZ ;  /* 0x0000060011088890 */ /* 0x000fe2000fffe0ff */
[----:B------:R-:W-:Y:S01]  /*6bc0*/  SEL R0, RZ, 0x1, P0 ;  /* 0x00000001ff007807 */ /* 0x000fe20000000000 */
[----:B------:R-:W-:Y:S01]  /*6bd0*/  @!UP0 UIADD3 UR9, UPT, UPT, UR17, 0x360, URZ ;  /* 0x0000036011098890 */ /* 0x000fe2000fffe0ff */
[----:B------:R-:W-:Y:S01]  /*6be0*/  SEL R14, R14, RZ, P0 ;  /* 0x000000ff0e0e7207 */ /* 0x000fe20000000000 */
[----:B------:R-:W-:Y:S01]  /*6bf0*/  VOTEU.ALL UP0, P1 ;  /* 0x0000000000ff7886 */ /* 0x000fe20000800000 */
[----:B------:R-:W-:Y:S01]  /*6c00*/  LOP3.LUT R13, R13, R0, RZ, 0x3c, !PT ;  /* 0x000000000d0d7212 */ /* 0x000fe200078e3cff */
[----:B------:R-:W-:Y:S01]  /*6c10*/  IMAD.U32 R8, RZ, RZ, UR5 ;  /* 0x00000005ff087e24 */ /* 0x000fe2000f8e00ff */
[----:B------:R-:W-:Y:S02]  /*6c20*/  UIADD3 UR45, UPT, UPT, UR7, UR60, URZ ;  /* 0x0000003c072d7290 */ /* 0x000fe4000fffe0ff */
[----:B------:R-:W-:Y:S03]  /*6c30*/  UIADD3 UR46, UPT, UPT, UR13, UR57, URZ ;  /* 0x000000390d2e7290 */ /* 0x000fe6000fffe0ff */
[----:B------:R-:W-:Y:S01]  /*6c40*/  IMAD.U32 R9, RZ, RZ, UR4 ;  /* 0x00000004ff097e24 */ /* 0x000fe2000f8e00ff */
[----:B------:R-:W-:Y:S04]  /*6c50*/  @!P1 R2UR UR4, R8 ;  /* 0x00000000080492ca */ /* 0x000fe800000e0000 */
[----:B------:R-:W-:Y:S11]  /*6c60*/  @!P1 R2UR UR5, R9 ;  /* 0x00000000090592ca */ /* 0x000ff600000e0000 */
[----:B------:R-:W-:Y:S02]  /*6c70*/  @!UPT UIADD3 URZ, UPT, UPT, URZ, URZ, URZ ;  /* 0x000000fffffff290 */ /* 0x000fe4000fffe0ff */
[----:B------:R3:W-:Y:S01]  /*6c80*/  @!UP0 UTMALDG.3D [UR8], [UR4], desc[UR18] ;  /* 0x00001208040085b4 */ /* 0x0007e20008011000 */
[----:B------:R3:W-:Y:S01]  /*6c90*/  @!P1 SYNCS.ARRIVE.TRANS64.RED.A0TR RZ, [UR17+0x360], R7 ;  /* 0x00036007ffff99a7 */ /* 0x0007e20008300411 */
[----:B------:R-:W-:Y:S01]  /*6ca0*/  SYNCS.ARRIVE.TRANS64.RED.A1T0 RZ, [UR48], RZ ;  /* 0x000000ffffff79a7 */ /* 0x000fe20008100430 */
[----:B------:R-:W-:Y:S05]  /*6cb0*/  BRA.U UP1, `(.L_x_133) ;  /* 0xfffffff5018c7547 */ /* 0x000fea000b83ffff */
[----:B------:R-:W-:Y:S07]  /*6cc0*/  MOV R0, UR17 ;  /* 0x0000001100007c02 */ /* 0x000fee0008000f00 */
.L_x_134:
[----:B-1----:R-:W-:-:S04]  /*6cd0*/  SHF.L.U32 R2, R15, 0x1f, RZ ;  /* 0x0000001f0f027819 */ /* 0x002fc800000006ff */
[----:B------:R1:W4:Y:S03]  /*6ce0*/  SYNCS.PHASECHK.TRANS64.TRYWAIT P0, [R0+URZ+0x368], R2 ;  /* 0x00036802000075a7 */ /* 0x00032600080011ff */
[----:B----4-:R-:W-:Y:S05]  /*6cf0*/  @!P0 NANOSLEEP.SYNCS 0x989680 ;  /* 0x009896800000895d */ /* 0x010fea0003900000 */
[----:B------:R-:W4:Y:S02]  /*6d00*/  @!P0 SYNCS.PHASECHK.TRANS64 P0, [R0+URZ+0x368], R2 ;  /* 0x00036802000085a7 */ /* 0x000f2400080010ff */
[----:B--234-:R-:W-:Y:S05]  /*6d10*/  @P0 EXIT ;  /* 0x000000000000094d */ /* 0x01cfea0003800000 */
[----:B------:R-:W-:Y:S05]  /*6d20*/  BRA `(.L_x_134) ;  /* 0xfffffffc00e87947 */ /* 0x000fea000383ffff */
.L_x_125:
[----:B------:R-:W-:-:S06]  /*6d30*/  UISETP.GE.AND UP0, UPT, UR22, 0x4, UPT ;  /* 0x000000041600788c */ /* 0x000fcc000bf06270 */
[----:B------:R-:W-:-:S13]  /*6d40*/  PLOP3.LUT P0, PT, PT, PT, UP0, 0x80, 0x8 ;  /* 0x000000000008781c */ /* 0x000fda0003f0f008 */
[----:B-1----:R-:W-:Y:S05]  /*6d50*/  @!P0 EXIT ;  /* 0x000000000000894d */ /* 0x002fea0003800000 */
[----:B------:R-:W-:Y:S01]  /*6d60*/  BAR.SYNC.DEFER_BLOCKING 0x6, 0xa0 ;  /* 0x0182800000007b1d */ /* 0x000fe20000010000 */
[C---:B------:R-:W-:Y:S02]  /*6d70*/  IMAD.SHL.U32 R7, R76.reuse, 0x40, RZ ;  /* 0x000000404c077824 */ /* 0x040fe400078e00ff */
[----:B------:R-:W-:Y:S02]  /*6d80*/  HFMA2 R81, -RZ, RZ, 0, 0 ;  /* 0x00000000ff517431 */ /* 0x000fe400000001ff */
[C---:B------:R-:W-:Y:S01]  /*6d90*/  IMAD.SHL.U32 R4, R76.reuse, 0x20, RZ ;  /* 0x000000204c047824 */ /* 0x040fe200078e00ff */
[----:B------:R-:W-:Y:S01]  /*6da0*/  CS2R R82, SRZ ;  /* 0x0000000000527805 */ /* 0x000fe2000001ff00 */
[----:B------:R-:W-:Y:S01]  /*6db0*/  IMAD.SHL.U32 R6, R76, 0x2, RZ ;  /* 0x000000024c067824 */ /* 0x000fe200078e00ff */
[----:B------:R-:W-:Y:S01]  /*6dc0*/  UMOV UR44, 0x400 ;  /* 0x00000400002c7882 */ /* 0x000fe20000000000 */
[----:B------:R-:W-:Y:S01]  /*6dd0*/  LOP3.LUT R5, R7, 0x180, RZ, 0xc0, !PT ;  /* 0x0000018007057812 */ /* 0x000fe200078ec0ff */
[----:B------:R-:W-:Y:S01]  /*6de0*/  ULEA UR44, UR48, UR44, 0x18 ;  /* 0x0000002c302c7291 */ /* 0x000fe2000f8ec0ff */
[----:B------:R-:W-:Y:S01]  /*6df0*/  LOP3.LUT R4, R4, 0xc00, RZ, 0xc0, !PT ;  /* 0x00000c0004047812 */ /* 0x000fe200078ec0ff */
[----:B------:R-:W1:Y:S01]  /*6e00*/  LDC.64 R72, c[0x0][0x888] ;  /* 0x00022200ff487b82 */ /* 0x000e620000000a00 */
[----:B------:R-:W-:Y:S01]  /*6e10*/  LOP3.LUT R6, R5, 0x20, R6, 0xf8, !PT ;  /* 0x0000002005067812 */ /* 0x000fe200078ef806 */
[----:B------:R-:W-:Y:S01]  /*6e20*/  IMAD.SHL.U32 R5, R76, 0x8, RZ ;  /* 0x000000084c057824 */ /* 0x000fe200078e00ff */
[----:B------:R-:W-:Y:S01]  /*6e30*/  LOP3.LUT R4, R4, 0x40, R7, 0xf8, !PT ;  /* 0x0000004004047812 */ /* 0x000fe200078ef807 */
[----:B------:R-:W-:Y:S01]  /*6e40*/  IMAD.U32 R37, R76, 0x10000, RZ ;  /* 0x000100004c257824 */ /* 0x000fe200078e00ff */
[----:B------:R-:W-:Y:S01]  /*6e50*/  UIADD3 UR4, UPT, UPT, UR44, 0x1600, URZ ;  /* 0x000016002c047890 */ /* 0x000fe2000fffe0ff */
[----:B------:R-:W-:Y:S01]  /*6e60*/  IMAD.MOV.U32 R36, RZ, RZ, RZ ;  /* 0x000000ffff247224 */ /* 0x000fe200078e00ff */
[----:B------:R-:W-:Y:S01]  /*6e70*/  LOP3.LUT R5, R6, 0x30, R5, 0x78, !PT ;  /* 0x0000003006057812 */ /* 0x000fe200078e7805 */
[----:B------:R-:W2:Y:S01]  /*6e80*/  LDC.64 R74, c[0x0][0x890] ;  /* 0x00022400ff4a7b82 */ /* 0x000ea20000000a00 */
[----:B------:R-:W-:Y:S01]  /*6e90*/  LOP3.LUT R4, R4, 0x200, R7, 0xf8, !PT ;  /* 0x0000020004047812 */ /* 0x000fe200078ef807 */
[----:B------:R-:W-:Y:S01]  /*6ea0*/  IMAD.MOV.U32 R84, RZ, RZ, RZ ;  /* 0x000000ffff547224 */ /* 0x000fe200078e00ff */
[----:B------:R-:W-:Y:S01]  /*6eb0*/  LOP3.LUT R37, R37, 0x600000, RZ, 0xc0, !PT ;  /* 0x0060000025257812 */ /* 0x000fe200078ec0ff */
[----:B------:R-:W-:Y:S01]  /*6ec0*/  IMAD.U32 R85, RZ, RZ, UR4 ;  /* 0x00000004ff557e24 */ /* 0x000fe2000f8e00ff */
[----:B------:R-:W-:Y:S01]  /*6ed0*/  LOP3.LUT R78, R4, R5, RZ, 0xfc, !PT ;  /* 0x00000005044e7212 */ /* 0x000fe200078efcff */
[----:B------:R-:W3:Y:S01]  /*6ee0*/  LDS R0, [UR44+0x430] ;  /* 0x0004302cff007984 */ /* 0x000ee20008000800 */
[----:B------:R-:W-:Y:S01]  /*6ef0*/  IMAD.SHL.U32 R4, R76, 0x10, RZ ;  /* 0x000000104c047824 */ /* 0x000fe200078e00ff */
[----:B------:R-:W4:Y:S01]  /*6f00*/  LDC.64 R70, c[0x0][0x8b0] ;  /* 0x00022c00ff467b82 */ /* 0x000f220000000a00 */
[----:B------:R-:W-:Y:S01]  /*6f10*/  IADD3 R77, PT, PT, R78, UR44, RZ ;  /* 0x0000002c4e4d7c10 */ /* 0x000fe2000fffe0ff */
[----:B------:R-:W1:Y:S02]  /*6f20*/  LDCU UR50, c[0x0][0x370] ;  /* 0x00006e00ff3277ac */ /* 0x000e640008000800 */
[----:B------:R-:W-:Y:S01]  /*6f30*/  LOP3.LUT R4, R4, 0x20, RZ, 0xc0, !PT ;  /* 0x0000002004047812 */ /* 0x000fe200078ec0ff */
[----:B------:R-:W1:Y:S03]  /*6f40*/  LDCU.64 UR62, c[0x0][0x348] ;  /* 0x00006900ff3e77ac */ /* 0x000e660008000a00 */
[----:B------:R-:W1:Y:S01]  /*6f50*/  LDC.64 R68, c[0x0][0x8a8] ;  /* 0x00022a00ff447b82 */ /* 0x000e620000000a00 */
[----:B------:R-:W-:Y:S01]  /*6f60*/  IADD3 R77, PT, PT, -R4, 0x600, R77 ;  /* 0x00000600044d7810 */ /* 0x000fe20007ffe14d */
[----:B------:R-:W1:Y:S01]  /*6f70*/  LDCU UR41, c[0x0][0xb0c] ;  /* 0x00016180ff2977ac */ /* 0x000e620008000800 */
[----:B------:R-:W1:Y:S01]  /*6f80*/  LDCU UR39, c[0x0][0xb30] ;  /* 0x00016600ff2777ac */ /* 0x000e620008000800 */
[----:B------:R-:W1:Y:S01]  /*6f90*/  LDCU.64 UR58, c[0x0][0x888] ;  /* 0x00011100ff3a77ac */ /* 0x000e620008000a00 */
[----:B------:R-:W1:Y:S01]  /*6fa0*/  LDCU.64 UR42, c[0x0][0xb28] ;  /* 0x00016500ff2a77ac */ /* 0x000e620008000a00 */
[----:B------:R-:W1:Y:S01]  /*6fb0*/  LDCU.128 UR52, c[0x0][0xb10] ;  /* 0x00016200ff3477ac */ /* 0x000e620008000c00 */
[----:B------:R-:W1:Y:S01]  /*6fc0*/  LDCU UR49, c[0x0][0x374] ;  /* 0x00006e80ff3177ac */ /* 0x000e620008000800 */
[----:B------:R-:W-:Y:S01]  /*6fd0*/  UIADD3 UR56, UPT, UPT, UR44, 0x600, URZ ;  /* 0x000006002c387890 */ /* 0x000fe2000fffe0ff */
[----:B---3--:R-:W-:-:S11]  /*6fe0*/  IMAD.IADD R37, R0, 0x1, R37 ;  /* 0x0000000100257824 */ /* 0x008fd600078e0225 */
.L_x_152:
[----:B------:R-:W-:Y:S02]  /*6ff0*/  LEA R3, R81, UR44, 0x3 ;  /* 0x0000002c51037c11 */ /* 0x000fe4000f8e18ff */
[----:B------:R-:W-:Y:S02]  /*7000*/  SHF.L.U32 R0, R83, 0x1f, RZ ;  /* 0x0000001f53007819 */ /* 0x000fe400000006ff */
[----:B-1----:R-:W-:Y:S02]  /*7010*/  LEA R4, R81, UR44, 0x4 ;  /* 0x0000002c51047c11 */ /* 0x002fe4000f8e20ff */
[----:B------:R-:W3:Y:S02]  /*7020*/  SYNCS.PHASECHK.TRANS64.TRYWAIT P0, [R3+URZ+0x380], R0 ;  /* 0x00038000030075a7 */ /* 0x000ee400080011ff */
[----:B--23--:R-:W-:Y:S05]  /*7030*/  @!P0 BRA `(.L_x_135) ;  /* 0x0000003400548947 */ /* 0x00cfea0003800000 */
.L_x_284:
[----:B------:R-:W1:Y:S01]  /*7040*/  LDS.128 R4, [R4+0x410] ;  /* 0x0004100004047984 */ /* 0x000e620000000c00 */
[----:B------:R-:W-:Y:S01]  /*7050*/  UISETP.GE.AND UP0, UPT, UR40, 0x1, UPT ;  /* 0x000000012800788c */ /* 0x000fe2000bf06270 */
[----:B------:R-:W-:Y:S01]  /*7060*/  @!PT LDS RZ, [RZ] ;  /* 0x00000000fffff984 */ /* 0x000fe20000000800 */
[----:B------:R-:W-:Y:S01]  /*7070*/  @!PT LDS RZ, [RZ] ;  /* 0x00000000fffff984 */ /* 0x000fe20000000800 */
[----:B------:R-:W-:Y:S01]  /*7080*/  @!PT LDS RZ, [RZ] ;  /* 0x00000000fffff984 */ /* 0x000fe20000000800 */
[----:B------:R-:W-:Y:S01]  /*7090*/  @!PT LDS RZ, [RZ] ;  /* 0x00000000fffff984 */ /* 0x000fe20000000800 */
[----:B------:R2:W-:Y:S06]  /*70a0*/  MEMBAR.ALL.CTA ;  /* 0x0000000000007992 */ /* 0x0005ec0000008000 */
[----:B--2---:R-:W2:Y:S01]  /*70b0*/  FENCE.VIEW.ASYNC.S ;  /* 0x00000000000073c6 */ /* 0x004ea20000000000 */
[----:B-1----:R-:W-:Y:S11]  /*70c0*/  LOP3.LUT P0, RZ, R6, 0x1, RZ, 0xc0, !PT ;  /* 0x0000000106ff7812 */ /* 0x002ff6000780c0ff */
[----:B------:R-:W-:Y:S02]  /*70d0*/  @!UPT UIADD3 URZ, UPT, UPT, URZ, URZ, URZ ;  /* 0x000000fffffff290 */ /* 0x000fe4000fffe0ff */
[----:B--2---:R-:W-:Y:S01]  /*70e0*/  VOTEU.ANY UP1, P0 ;  /* 0x0000000000ff7886 */ /* 0x004fe20000020100 */
[----:B------:R-:W-:Y:S01]  /*70f0*/  PLOP3.LUT P0, PT, PT, PT, UP1, 0x80, 0x8 ;  /* 0x000000000008781c */ /* 0x000fe20003f0f018 */
[----:B------:R-:W-:Y:S11]  /*7100*/  UP2UR UR47, UPR, URZ, 0x2 ;  /* 0x00000002ff2f7883 */ /* 0x000ff60008000000 */
[----:B------:R-:W-:Y:S01]  /*7110*/  @!UPT UIADD3 URZ, UPT, UPT, URZ, URZ, URZ ;  /* 0x000000fffffff290 */ /* 0x000fe2000fffe0ff */
        /* <DEDUP_REMOVED lines=13> */
[----:B------:R-:W2:Y:S01]  /*71f0*/  LDCU UR12, c[0x0][0xb20] ;  /* 0x00016400ff0c77ac */ /* 0x000ea20008000800 */
[----:B------:R-:W-:Y:S02]  /*7200*/  UIMAD.WIDE.U32 UR4, UR49, UR55, URZ ;  /* 0x00000037310472a5 */ /* 0x000fe4000f8e00ff */
[----:B------:R-:W-:Y:S02]  /*7210*/  UIMAD.WIDE.U32 UR6, UR50, UR52, URZ ;  /* 0x00000034320672a5 */ /* 0x000fe4000f8e00ff */
[----:B------:R-:W-:Y:S02]  /*7220*/  UISETP.NE.AND UP0, UPT, UR54, 0x1, UPT ;  /* 0x000000013600788c */ /* 0x000fe4000bf05270 */
[----:B------:R-:W-:Y:S02]  /*7230*/  UIMAD.WIDE.U32 UR8, UR37, UR55, URZ ;  /* 0x00000037250872a5 */ /* 0x000fe4000f8e00ff */
[----:B------:R-:W-:Y:S02]  /*7240*/  UIMAD.WIDE.U32 UR10, UR38, UR52, URZ ;  /* 0x00000034260a72a5 */ /* 0x000fe4000f8e00ff */
[----:B------:R-:W-:Y:S02]  /*7250*/  UISETP.NE.AND UP1, UPT, UR41, 0x1, UPT ;  /* 0x000000012900788c */ /* 0x000fe4000bf25270 */
[----:B------:R-:W-:Y:S01]  /*7260*/  UISETP.NE.AND UP2, UPT, UR40, 0x1, UPT ;  /* 0x000000012800788c */ /* 0x000fe2000bf45270 */
[----:B------:R-:W-:Y:S02]  /*7270*/  UMOV UR4, UR5 ;  /* 0x0000000500047c82 */ /* 0x000fe40008000000 */
[----:B--2---:R-:W-:Y:S03]  /*7280*/  USHF.R.U32.HI UR5, URZ, UR12, UR4 ;  /* 0x0000000cff057299 */ /* 0x004fe60008011604 */
[----:B------:R-:W-:Y:S02]  /*7290*/  UMOV UR4, UR7 ;  /* 0x0000000700047c82 */ /* 0x000fe40008000000 */
[----:B------:R-:W-:Y:S02]  /*72a0*/  USHF.R.U32.HI UR7, URZ, UR53, UR4 ;  /* 0x00000035ff077299 */ /* 0x000fe40008011604 */
[----:B------:R-:W-:Y:S02]  /*72b0*/  USEL UR4, UR49, UR5, !UP0 ;  /* 0x0000000531047287 */ /* 0x000fe4000c000000 */
[----:B------:R-:W-:Y:S01]  /*72c0*/  USEL UR7, UR50, UR7, !UP1 ;  /* 0x0000000732077287 */ /* 0x000fe2000c800000 */
[----:B------:R-:W-:Y:S01]  /*72d0*/  UMOV UR5, UR9 ;  /* 0x0000000900057c82 */ /* 0x000fe20008000000 */
[----:B------:R-:W-:Y:S02]  /*72e0*/  UIMAD.WIDE.U32 UR8, UR4, UR42, URZ ;  /* 0x0000002a040872a5 */ /* 0x000fe4000f8e00ff */
[----:B------:R-:W-:Y:S03]  /*72f0*/  USHF.R.U32.HI UR6, URZ, UR12, UR5 ;  /* 0x0000000cff067299 */ /* 0x000fe60008011605 */
[----:B------:R-:W-:Y:S01]  /*7300*/  UMOV UR5, UR11 ;  /* 0x0000000b00057c82 */ /* 0x000fe20008000000 */
[----:B------:R-:W-:Y:S02]  /*7310*/  UIMAD.WIDE.U32 UR10, UR7, UR42, URZ ;  /* 0x0000002a070a72a5 */ /* 0x000fe4000f8e00ff */
[----:B------:R-:W-:Y:S02]  /*7320*/  USHF.R.U32.HI UR12, URZ, UR53, UR5 ;  /* 0x00000035ff0c7299 */ /* 0x000fe40008011605 */
[----:B------:R-:W-:Y:S01]  /*7330*/  USEL UR6, UR37, UR6, !UP0 ;  /* 0x0000000625067287 */ /* 0x000fe2000c000000 */
[----:B------:R-:W-:Y:S02]  /*7340*/  UMOV UR5, UR9 ;  /* 0x0000000900057c82 */ /* 0x000fe40008000000 */
[----:B------:R-:W-:Y:S01]  /*7350*/  UMOV UR10, UR11 ;  /* 0x0000000b000a7c82 */ /* 0x000fe20008000000 */
[----:B------:R-:W-:Y:S02]  /*7360*/  @UP2 USHF.R.U32.HI UR4, URZ, UR43, UR5 ;  /* 0x0000002bff042299 */ /* 0x000fe40008011605 */
[----:B------:R-:W-:Y:S02]  /*7370*/  @UP2 USHF.R.U32.HI UR7, URZ, UR43, UR10 ;  /* 0x0000002bff072299 */ /* 0x000fe4000801160a */
[----:B------:R-:W-:Y:S02]  /*7380*/  UIMAD UR4, UR40, UR4, URZ ;  /* 0x00000004280472a4 */ /* 0x000fe4000f8e02ff */
[----:B------:R-:W-:Y:S02]  /*7390*/  UIMAD.WIDE.U32 UR10, UR6, UR42, URZ ;  /* 0x0000002a060a72a5 */ /* 0x000fe4000f8e00ff */
[----:B------:R-:W-:Y:S02]  /*73a0*/  USEL UR5, UR38, UR12, !UP1 ;  /* 0x0000000c26057287 */ /* 0x000fe4000c800000 */
[----:B------:R-:W-:Y:S02]  /*73b0*/  UIMAD UR8, UR40, UR7, URZ ;  /* 0x00000007280872a4 */ /* 0x000fe4000f8e02ff */
[----:B------:R-:W-:Y:S03]  /*73c0*/  UISETP.GE.AND UP0, UPT, UR6, UR4, UPT ;  /* 0x000000040600728c */ /* 0x000fe6000bf06270 */
[----:B------:R-:W-:Y:S01]  /*73d0*/  UMOV UR4, UR11 ;  /* 0x0000000b00047c82 */ /* 0x000fe20008000000 */
[----:B------:R-:W-:Y:S02]  /*73e0*/  UISETP.GE.OR UP0, UPT, UR5, UR8, UP0 ;  /* 0x000000080500728c */ /* 0x000fe40008706670 */
[----:B------:R-:W-:Y:S02]  /*73f0*/  USHF.R.U32.HI UR4, URZ, UR43, UR4 ;  /* 0x0000002bff047299 */ /* 0x000fe40008011604 */
[----:B------:R-:W-:Y:S02]  /*7400*/  UIMAD.WIDE.U32 UR8, UR5, UR42, URZ ;  /* 0x0000002a050872a5 */ /* 0x000fe4000f8e00ff */
[----:B------:R-:W-:Y:S02]  /*7410*/  USEL UR11, UR6, UR4, !UP2 ;  /* 0x00000004060b7287 */ /* 0x000fe4000d000000 */
[----:B------:R-:W-:Y:S02]  /*7420*/  UIADD3 UR8, UPT, UPT, -UR5, URZ, URZ ;  /* 0x000000ff05087290 */ /* 0x000fe4000fffe1ff */
[----:B------:R-:W-:Y:S01]  /*7430*/  UIADD3 UR10, UPT, UPT, -UR11, URZ, URZ ;  /* 0x000000ff0b0a7290 */ /* 0x000fe2000fffe1ff */
[----:B------:R-:W-:Y:S01]  /*7440*/  @!UP0 UMOV UR4, UR9 ;  /* 0x0000000900048c82 */ /* 0x000fe20008000000 */
[----:B------:R-:W-:Y:S02]  /*7450*/  UIADD3 UR9, UPT, UPT, -UR6, URZ, URZ ;  /* 0x000000ff06097290 */ /* 0x000fe4000fffe1ff */
[----:B------:R-:W-:Y:S02]  /*7460*/  @!UP0 USHF.R.U32.HI UR4, URZ, UR43, UR4 ;  /* 0x0000002bff048299 */ /* 0x000fe40008011604 */
[----:B------:R-:W-:Y:S02]  /*7470*/  UIMAD UR10, UR40, UR10, UR6 ;  /* 0x0000000a280a72a4 */ /* 0x000fe4000f8e0206 */
[----:B------:R-:W-:Y:S04]  /*7480*/  @!UP0 USEL UR4, UR5, UR4, !UP2 ;  /* 0x0000000405048287 */ /* 0x000fe8000d000000 */
[----:B------:R-:W-:Y:S02]  /*7490*/  @!UP0 UIMAD UR10, UR7, UR10, UR4 ;  /* 0x0000000a070a82a4 */ /* 0x000fe4000f8e0204 */
[----:B------:R-:W-:Y:S02]  /*74a0*/  @!UP0 UIADD3 UR11, UPT, UPT, UR11, -UR4, URZ ;  /* 0x800000040b0b8290 */ /* 0x000fe4000fffe0ff */
[----:B------:R-:W-:Y:S02]  /*74b0*/  UIMAD UR7, UR41, UR8, UR38 ;  /* 0x00000008290772a4 */ /* 0x000fe4000f8e0226 */
[----:B------:R-:W-:Y:S02]  /*74c0*/  @!UP0 UIMAD UR6, UR11, UR40, UR5 ;  /* 0x000000280b0682a4 */ /* 0x000fe4000f8e0205 */
[----:B------:R-:W-:Y:S01]  /*74d0*/  UIMAD UR4, UR54, UR9, UR37 ;  /* 0x00000009360472a4 */ /* 0x000fe2000f8e0225 */
[----:B------:R-:W-:Y:S02]  /*74e0*/  @!UP0 UMOV UR5, UR10 ;  /* 0x0000000a00058c82 */ /* 0x000fe40008000000 */
[----:B------:R-:W-:Y:S02]  /*74f0*/  UIMAD UR38, UR5, UR41, UR7 ;  /* 0x00000029052672a4 */ /* 0x000fe4000f8e0207 */
[----:B------:R-:W-:Y:S11]  /*7500*/  UIMAD UR37, UR6, UR54, UR4 ;  /* 0x00000036062572a4 */ /* 0x000ff6000f8e0204 */
[----:B------:R-:W-:Y:S01]  /*7510*/  @!UPT UIADD3 URZ, UPT, UPT, URZ, URZ, URZ ;  /* 0x000000fffffff290 */ /* 0x000fe2000fffe0ff */
.L_x_136:
[----:B------:R-:W-:Y:S01]  /*7520*/  UISETP.NE.AND UP0, UPT, UR39, 0x1, UPT ;  /* 0x000000012700788c */ /* 0x000fe2000bf05270 */
[----:B------:R-:W-:Y:S10]  /*7530*/  IADD3 R81, PT, PT, R81, 0x1, RZ ;  /* 0x0000000151517810 */ /* 0x000ff40007ffe0ff */
[----:B------:R-:W2:Y:S01]  /*7540*/  @!UP0 LDCU.128 UR12, c[0x0][0xb10] ;  /* 0x00016200ff0c87ac */ /* 0x000ea20008000c00 */
[----:B------:R-:W3:Y:S01]  /*7550*/  @!UP0 LDCU UR5, c[0x0][0xb0c] ;  /* 0x00016180ff0587ac */ /* 0x000ee20008000800 */
[----:B------:R-:W4:Y:S01]  /*7560*/  @!UP0 LDCU UR10, c[0x0][0xb20] ;  /* 0x00016400ff0a87ac */ /* 0x000f220008000800 */
[----:B--2---:R-:W-:Y:S02]  /*7570*/  UIMAD.WIDE.U32 UR8, UR38, UR12, URZ ;  /* 0x0000000c260872a5 */ /* 0x004fe4000f8e00ff */
[----:B------:R-:W-:Y:S02]  /*7580*/  UIMAD.WIDE.U32 UR6, UR37, UR15, URZ ;  /* 0x0000000f250672a5 */ /* 0x000fe4000f8e00ff */
[----:B------:R-:W-:Y:S03]  /*7590*/  @!UP0 UISETP.NE.AND UP1, UPT, UR14, 0x1, UPT ;  /* 0x000000010e00888c */ /* 0x000fe6000bf25270 */
[----:B------:R-:W-:Y:S01]  /*75a0*/  @!UP0 UMOV UR4, UR9 ;  /* 0x0000000900048c82 */ /* 0x000fe20008000000 */
[----:B---3--:R-:W-:Y:S02]  /*75b0*/  @!UP0 UISETP.NE.AND UP2, UPT, UR5, 0x1, UPT ;  /* 0x000000010500888c */ /* 0x008fe4000bf45270 */
[----:B------:R-:W-:Y:S01]  /*75c0*/  @!UP0 USHF.R.U32.HI UR4, URZ, UR13, UR4 ;  /* 0x0000000dff048299 */ /* 0x000fe20008011604 */
[----:B------:R-:W-:Y:S02]  /*75d0*/  @!UP0 UMOV UR6, UR7 ;  /* 0x0000000700068c82 */ /* 0x000fe40008000000 */
[----:B----4-:R-:W-:Y:S02]  /*75e0*/  @!UP0 USHF.R.U32.HI UR6, URZ, UR10, UR6 ;  /* 0x0000000aff068299 */ /* 0x010fe40008011606 */
[----:B------:R-:W-:Y:S02]  /*75f0*/  @!UP0 USEL UR7, UR38, UR4, !UP2 ;  /* 0x0000000426078287 */ /* 0x000fe4000d000000 */
[----:B------:R-:W-:Y:S04]  /*7600*/  @!UP0 USEL UR6, UR37, UR6, !UP1 ;  /* 0x0000000625068287 */ /* 0x000fe8000c800000 */
[----:B------:R-:W-:Y:S02]  /*7610*/  @!UP0 UIADD3 UR4, UPT, UPT, -UR7, UR6, URZ ;  /* 0x0000000607048290 */ /* 0x000fe4000fffe1ff */
[----:B------:R-:W-:Y:S02]  /*7620*/  @!UP0 UIADD3 UR6, UPT, UPT, UR7, -UR6, URZ ;  /* 0x8000000607068290 */ /* 0x000fe4000fffe0ff */
[----:B------:R-:W-:Y:S02]  /*7630*/  @!UP0 UIMAD UR38, UR4, UR5, UR38 ;  /* 0x00000005042682a4 */ /* 0x000fe4000f8e0226 */
[----:B------:R-:W-:Y:S02]  /*7640*/  @!UP0 UIMAD UR37, UR6, UR14, UR37 ;  /* 0x0000000e062582a4 */ /* 0x000fe4000f8e0225 */
[----:B------:R-:W-:Y:S09]  /*7650*/  ULOP3.LUT UP0, URZ, UR56, 0x1b0, URZ, 0xc0, !UPT ;  /* 0x000001b038ff7892 */ /* 0x000ff2000f80c0ff */
[----:B------:R-:W-:Y:S05]  /*7660*/  BRA.U !UP0, `(.L_x_137) ;  /* 0x0000000108407547 */ /* 0x000fea000b800000 */
[----:B------:R-:W2:Y:S01]  /*7670*/  LDCU.64 UR8, c[0x4][0x80] ;  /* 0x01001000ff0877ac */ /* 0x000ea20008000a00 */
[----:B------:R-:W-:Y:S01]  /*7680*/  MOV R3, 0x0 ;  /* 0x0000000000037802 */ /* 0x000fe20000000f00 */
[----:B------:R-:W-:Y:S02]  /*7690*/  HFMA2 R12, -RZ, RZ, 0, 5.9604644775390625e-08 ;  /* 0x00000001ff0c7431 */ /* 0x000fe400000001ff */
[----:B------:R-:W-:Y:S02]  /*76a0*/  IMAD.MOV.U32 R8, RZ, RZ, 0x70 ;  /* 0x00000070ff087424 */ /* 0x000fe400078e00ff */
[----:B------:R-:W-:Y:S01]  /*76b0*/  IMAD.MOV.U32 R13, RZ, RZ, RZ ;  /* 0x000000ffff0d7224 */ /* 0x000fe200078e00ff */
[----:B------:R-:W3:Y:S01]  /*76c0*/  LDCU.64 UR6, c[0x4][0x88] ;  /* 0x01001100ff0677ac */ /* 0x000ee20008000a00 */
[----:B------:R-:W4:Y:S01]  /*76d0*/  LDC.64 R2, c[0x4][R3] ;  /* 0x0100000003027b82 */ /* 0x000f220000000a00 */
[----:B------:R-:W1:Y:S01]  /*76e0*/  LDCU.64 UR4, c[0x4][0x8] ;  /* 0x01000100ff0477ac */ /* 0x000e620008000a00 */
[----:B--2---:R-:W-:Y:S01]  /*76f0*/  MOV R5, UR9 ;  /* 0x0000000900057c02 */ /* 0x004fe20008000f00 */
[----:B------:R-:W-:Y:S01]  /*7700*/  IMAD.U32 R4, RZ, RZ, UR8 ;  /* 0x00000008ff047e24 */ /* 0x000fe2000f8e00ff */
[----:B---3--:R-:W-:Y:S01]  /*7710*/  MOV R7, UR7 ;  /* 0x0000000700077c02 */ /* 0x008fe20008000f00 */
[----:B------:R-:W-:Y:S01]  /*7720*/  IMAD.U32 R6, RZ, RZ, UR6 ;  /* 0x00000006ff067e24 */ /* 0x000fe2000f8e00ff */
[----:B-1----:R-:W-:Y:S01]  /*7730*/  MOV R11, UR5 ;  /* 0x00000005000b7c02 */ /* 0x002fe20008000f00 */
[----:B------:R-:W-:Y:S02]  /*7740*/  IMAD.U32 R10, RZ, RZ, UR4 ;  /* 0x00000004ff0a7e24 */ /* 0x000fe4000f8e00ff */
[----:B------:R-:W-:Y:S07]  /*7750*/  LEPC R20, `(.L_x_137) ;  /* 0x000000001014794e */ /* 0x000fee0000000000 */
[----:B----45:R-:W-:Y:S05]  /*7760*/  CALL.ABS.NOINC R2 ;  /* 0x0000000002007343 */ /* 0x030fea0003c00000 */
.L_x_137:
[----:B------:R-:W-:Y:S01]  /*7770*/  LOP3.LUT P0, RZ, R85, 0x1b0, RZ, 0xc0, !PT ;  /* 0x000001b055ff7812 */ /* 0x000fe2000780c0ff */
[----:B------:R-:W-:Y:S11]  /*7780*/  BSSY.RECONVERGENT B6, `(.L_x_138) ;  /* 0x0000013000067945 */ /* 0x000ff60003800200 */
[----:B------:R-:W-:Y:S01]  /*7790*/  @!UPT UIADD3 URZ, UPT, UPT, URZ, URZ, URZ ;  /* 0x000000fffffff290 */ /* 0x000fe2000fffe0ff */
[----:B------:R-:W-:Y:S05]  /*77a0*/  @!P0 BRA `(.L_x_139) ;  /* 0x0000000000408947 */ /* 0x000fea0003800000 */
        /* <DEDUP_REMOVED lines=16> */
.L_x_139:
[----:B------:R-:W-:Y:S05]  /*78b0*/  BSYNC.RECONVERGENT B6 ;  /* 0x0000000000067941 */ /* 0x000fea0003800200 */
.L_x_138:
[----:B------:R-:W-:Y:S01]  /*78c0*/  ISETP.NE.U32.AND P3, PT, R74, RZ, PT ;  /* 0x000000ff4a00720c */ /* 0x000fe20003f65070 */
[----:B------:R-:W-:Y:S01]  /*78d0*/  UISETP.NE.AND UP1, UPT, UR61, URZ, UPT ;  /* 0x000000ff3d00728c */ /* 0x000fe2000bf25270 */
[----:B------:R-:W-:Y:S02]  /*78e0*/  ISETP.NE.U32.AND P4, PT, R70, RZ, PT ;  /* 0x000000ff4600720c */ /* 0x000fe40003f85070 */
[----:B------:R-:W-:Y:S02]  /*78f0*/  ISETP.NE.AND.EX P3, PT, R75, RZ, PT, P3 ;  /* 0x000000ff4b00720c */ /* 0x000fe40003f65330 */
[----:B------:R-:W-:Y:S02]  /*7900*/  PLOP3.LUT P1, PT, PT, PT, PT, 0x8, 0x80 ;  /* 0x000000000080781c */ /* 0x000fe40003f2e170 */
[----:B------:R-:W-:Y:S02]  /*7910*/  PLOP3.LUT P0, PT, PT, PT, UP1, 0x80, 0x8 ;  /* 0x000000000008781c */ /* 0x000fe40003f0f018 */
[----:B------:R-:W-:Y:S02]  /*7920*/  ISETP.NE.AND.EX P4, PT, R71, RZ, PT, P4 ;  /* 0x000000ff4700720c */ /* 0x000fe40003f85340 */
[----:B------:R-:W2:Y:S09]  /*7930*/  @UP1 LDCU.64 UR4, c[0x0][0x888] ;  /* 0x00011100ff0417ac */ /* 0x000eb20008000a00 */
[----:B------:R-:W-:Y:S01]  /*7940*/  @P0 PLOP3.LUT P1, PT, P3, PT, PT, 0x80, 0x8 ;  /* 0x000000000008081c */ /* 0x000fe20001f2f070 */
[----:B--2---:R-:W-:Y:S04]  /*7950*/  @UP1 UISETP.NE.U32.AND UP0, UPT, UR4, URZ, UPT ;  /* 0x000000ff0400128c */ /* 0x004fe8000bf05070 */
[----:B------:R-:W-:Y:S04]  /*7960*/  @UP1 UISETP.NE.AND.EX UP0, UPT, UR5, URZ, UPT, UP0 ;  /* 0x000000ff0500128c */ /* 0x000fe8000bf05300 */
[----:B------:R-:W-:Y:S01]  /*7970*/  @UP1 USEL UR4, URZ, 0xffffffff, UP0 ;  /* 0xffffffffff041887 */ /* 0x000fe20008000000 */
[----:B------:R-:W-:Y:S11]  /*7980*/  @!P3 BRA `(.L_x_140) ;  /* 0x000000000030b947 */ /* 0x000ff60003800000 */
[----:B------:R-:W-:Y:S01]  /*7990*/  ISETP.NE.U32.AND P2, PT, R72, RZ, PT ;  /* 0x000000ff4800720c */ /* 0x000fe20003f45070 */
[----:B------:R-:W2:Y:S01]  /*79a0*/  LDCU.64 UR6, c[0x0][0x358] ;  /* 0x00006b00ff0677ac */ /* 0x000ea20008000a00 */
[----:B------:R-:W-:Y:S02]  /*79b0*/  IMAD.MOV.U32 R79, RZ, RZ, 0x1 ;  /* 0x00000001ff4f7424 */ /* 0x000fe400078e00ff */
[----:B------:R-:W-:Y:S11]  /*79c0*/  ISETP.NE.AND.EX P2, PT, R73, RZ, PT, P2 ;  /* 0x000000ff4900720c */ /* 0x000ff60003f45320 */
[----:B------:R-:W-:Y:S02]  /*79d0*/  @!UPT UIADD3 URZ, UPT, UPT, URZ, URZ, URZ ;  /* 0x000000fffffff290 */ /* 0x000fe4000fffe0ff */
[----:B------:R-:W3:Y:S01]  /*79e0*/  @P2 LDC.64 R2, c[0x0][0x888] ;  /* 0x00022200ff022b82 */ /* 0x000ee20000000a00 */
[----:B-1----:R-:W-:Y:S04]  /*79f0*/  @P2 IMAD R0, R74, UR36, RZ ;  /* 0x000000244a002c24 */ /* 0x002fe8000f8e02ff */
[----:B---3--:R-:W-:Y:S04]  /*7a00*/  @P2 IMAD.WIDE R2, R0, 0x4, R2 ;  /* 0x0000000400022825 */ /* 0x008fe800078e0202 */
[----:B------:R-:W-:Y:S01]  /*7a10*/  HFMA2 R0, -RZ, RZ, 0, 5.9604644775390625e-08 ;  /* 0x00000001ff007431 */ /* 0x000fe200000001ff */
[----:B--2--5:R2:W5:Y:S04]  /*7a20*/  @P2 LDG.E R39, desc[UR6][R2.64] ;  /* 0x0000000602272981 */ /* 0x024568000c1e1900 */
[----:B------:R-:W-:Y:S01]  /*7a30*/  @!P2 PRMT R79, R0, 0x7610, R79 ;  /* 0x00007610004fa816 */ /* 0x000fe2000000004f */
[----:B--2---:R-:W3:Y:S06]  /*7a40*/  @!P2 LDC R39, c[0x0][0x880] ;  /* 0x00022000ff27ab82 */ /* 0x004eec0000000800 */
.L_x_140:
[----:B------:R-:W-:Y:S05]  /*7a50*/  @!P4 BRA `(.L_x_141) ;  /* 0x000000000024c947 */ /* 0x000fea0003800000 */
[----:B------:R-:W-:Y:S01]  /*7a60*/  ISETP.NE.U32.AND P2, PT, R68, RZ, PT ;  /* 0x000000ff4400720c */ /* 0x000fe20003f45070 */
[----:B------:R-:W2:Y:S03]  /*7a70*/  LDCU.64 UR6, c[0x0][0x358] ;  /* 0x00006b00ff0677ac */ /* 0x000ea60008000a00 */
[----:B------:R-:W-:Y:S11]  /*7a80*/  ISETP.NE.AND.EX P2, PT, R69, RZ, PT, P2 ;  /* 0x000000ff4500720c */ /* 0x000ff60003f45320 */
[----:B------:R-:W-:Y:S02]  /*7a90*/  @!UPT UIADD3 URZ, UPT, UPT, URZ, URZ, URZ ;  /* 0x000000fffffff290 */ /* 0x000fe4000fffe0ff */
[----:B------:R-:W4:Y:S01]  /*7aa0*/  @P2 LDC.64 R2, c[0x0][0x8a8] ;  /* 0x00022a00ff022b82 */ /* 0x000f220000000a00 */
[----:B-1----:R-:W-:Y:S04]  /*7ab0*/  @P2 IMAD R0, R70, UR36, RZ ;  /* 0x0000002446002c24 */ /* 0x002fe8000f8e02ff */
[----:B----4-:R-:W-:Y:S05]  /*7ac0*/  @P2 IMAD.WIDE R2, R0, 0x4, R2 ;  /* 0x0000000400022825 */ /* 0x010fea00078e0202 */
[----:B--2--5:R2:W5:Y:S02]  /*7ad0*/  @P2 LDG.E R38, desc[UR6][R2.64] ;  /* 0x0000000602262981 */ /* 0x024564000c1e1900 */
[----:B--2---:R-:W4:Y:S02]  /*7ae0*/  @!P2 LDC R38, c[0x0][0x8a0] ;  /* 0x00022800ff26ab82 */ /* 0x004f240000000800 */
.L_x_141:
[----:B---3-5:R-:W-:Y:S01]  /*7af0*/  @P0 FSETP.NEU.AND P4, PT, R39, RZ, PT ;  /* 0x000000ff2700020b */ /* 0x028fe20003f8d000 */
[----:B-1----:R-:W-:Y:S01]  /*7b00*/  IMAD.U32 R0, RZ, RZ, UR4 ;  /* 0x00000004ff007e24 */ /* 0x002fe2000f8e00ff */
[----:B------:R-:W-:Y:S01]  /*7b10*/  @P0 LOP3.LUT P2, RZ, R79, 0xff, RZ, 0xc0, !PT ;  /* 0x000000ff4fff0812 */ /* 0x000fe2000784c0ff */
[----:B------:R-:W-:Y:S01]  /*7b20*/  BSSY B1, `(.L_x_142) ;  /* 0x0000039000017945 */ /* 0x000fe20003800000 */
[----:B------:R-:W-:Y:S02]  /*7b30*/  @P0 SEL R2, RZ, 0xffffffff, P4 ;  /* 0xffffffffff020807 */ /* 0x000fe40002000000 */
[----:B------:R-:W-:Y:S02]  /*7b40*/  CS2R R66, SRZ ;  /* 0x0000000000427805 */ /* 0x000fe4000001ff00 */
[----:B------:R-:W-:Y:S02]  /*7b50*/  LEA R22, R36, UR44, 0x3 ;  /* 0x0000002c24167c11 */ /* 0x000fe4000f8e18ff */
[----:B------:R-:W-:Y:S02]  /*7b60*/  CS2R R64, SRZ ;  /* 0x0000000000407805 */ /* 0x000fe4000001ff00 */
[----:B------:R-:W-:Y:S02]  /*7b70*/  @P1 SEL R2, R0, R2, !P2 ;  /* 0x0000000200021207 */ /* 0x000fe40005000000 */
[----:B------:R-:W-:Y:S02]  /*7b80*/  CS2R R18, SRZ ;  /* 0x0000000000127805 */ /* 0x000fe4000001ff00 */
[----:B------:R-:W-:Y:S02]  /*7b90*/  SHF.L.U32 R3, R84, 0x1f, RZ ;  /* 0x0000001f54037819 */ /* 0x000fe400000006ff */
[----:B------:R-:W-:Y:S02]  /*7ba0*/  CS2R R16, SRZ ;  /* 0x0000000000107805 */ /* 0x000fe4000001ff00 */
[----:B------:R-:W-:Y:S02]  /*7bb0*/  @P0 LOP3.LUT R2, R2, 0x1, RZ, 0xc0, !PT ;  /* 0x0000000102020812 */ /* 0x000fe400078ec0ff */
[----:B------:R-:W-:Y:S02]  /*7bc0*/  PLOP3.LUT P5, PT, PT, PT, PT, 0x8, 0x80 ;  /* 0x000000000080781c */ /* 0x000fe40003fae170 */
[----:B------:R-:W-:Y:S02]  /*7bd0*/  ISETP.NE.U32.OR P1, PT, R2, 0x1, !P0 ;  /* 0x000000010200780c */ /* 0x000fe40004725470 */
[----:B------:R-:W-:Y:S11]  /*7be0*/  LEA.HI R2, R36, R36, RZ, 0x1 ;  /* 0x0000002424027211 */ /* 0x000ff600078f08ff */
[----:B------:R-:W-:Y:S04]  /*7bf0*/  @P1 SHF.L.U32 R0, R82, 0x1f, RZ ;  /* 0x0000001f52001819 */ /* 0x000fe800000006ff */
[----:B------:R1:W2:Y:S01]  /*7c00*/  @P1 SYNCS.PHASECHK.TRANS64.TRYWAIT P0, [UR44+0x360], R0 ;  /* 0x00036000ff0015a7 */ /* 0x0002a2000800112c */
[----:B------:R3:W3:Y:S01]  /*7c10*/  SYNCS.PHASECHK.TRANS64.TRYWAIT P4, [R22+URZ+0x3a0], R3 ;  /* 0x0003a003160075a7 */ /* 0x0006e200080811ff */
[C---:B-1----:R-:W-:Y:S01]  /*7c20*/  IMAD.SHL.U32 R0, R2.reuse, 0x20, RZ ;  /* 0x0000002002007824 */ /* 0x042fe200078e00ff */
[----:B------:R-:W-:Y:S04]  /*7c30*/  LOP3.LUT R2, R2, 0xffe, RZ, 0xc0, !PT ;  /* 0x00000ffe02027812 */ /* 0x000fe800078ec0ff */
[----:B------:R-:W-:Y:S01]  /*7c40*/  LOP3.LUT R0, R0, 0xffffffc0, RZ, 0xc0, !PT ;  /* 0xffffffc000007812 */ /* 0x000fe200078ec0ff */
[----:B------:R-:W-:Y:S04]  /*7c50*/  IMAD.IADD R2, R36, 0x1, -R2 ;  /* 0x0000000124027824 */ /* 0x000fe800078e0a02 */
[----:B------:R-:W-:Y:S04]  /*7c60*/  IMAD.IADD R0, R37, 0x1, R0 ;  /* 0x0000000125007824 */ /* 0x000fe800078e0200 */
[----:B------:R-:W-:Y:S01]  /*7c70*/  IMAD R2, R2, 0x100000, R0 ;  /* 0x0010000002027824 */ /* 0x000fe200078e0200 */
[----:B--2---:R-:W-:Y:S01]  /*7c80*/  @P1 PLOP3.LUT P5, PT, P0, PT, PT, 0x8, 0x80 ;  /* 0x000000000080181c */ /* 0x004fe200007ae170 */
[----:B------:R-:W-:Y:S01]  /*7c90*/  @!UPT UIADD3 URZ, UPT, UPT, URZ, URZ, URZ ;  /* 0x000000fffffff290 */ /* 0x000fe2000fffe0ff */
[----:B---3--:R-:W-:Y:S11]  /*7ca0*/  @!P1 BRA `(.L_x_143) ;  /* 0x0000000000809947 */ /* 0x008ff60003800000 */
[----:B------:R-:W-:Y:S01]  /*7cb0*/  ISETP.NE.U32.AND P0, PT, RZ, UR58, PT ;  /* 0x0000003aff007c0c */ /* 0x000fe2000bf05070 */
[----:B------:R-:W-:Y:S01]  /*7cc0*/  BSSY B0, `(.L_x_144) ;  /* 0x0000012000007945 */ /* 0x000fe20003800000 */
[----:B------:R-:W-:Y:S02]  /*7cd0*/  FSETP.NEU.AND P2, PT, R39, RZ, PT ;  /* 0x000000ff2700720b */ /* 0x000fe40003f4d000 */
[----:B------:R-:W-:Y:S02]  /*7ce0*/  CS2R R18, SRZ ;  /* 0x0000000000127805 */ /* 0x000fe4000001ff00 */
[----:B------:R-:W-:Y:S02]  /*7cf0*/  ISETP.NE.AND.EX P0, PT, RZ, UR59, PT, P0 ;  /* 0x0000003bff007c0c */ /* 0x000fe4000bf05300 */
[----:B------:R-:W-:Y:S02]  /*7d00*/  CS2R R16, SRZ ;  /* 0x0000000000107805 */ /* 0x000fe4000001ff00 */
[----:B------:R-:W-:Y:S02]  /*7d10*/  LOP3.LUT P1, RZ, R79, 0xff, RZ, 0xc0, !PT ;  /* 0x000000ff4fff7812 */ /* 0x000fe4000782c0ff */
[----:B------:R-:W-:Y:S02]  /*7d20*/  CS2R R66, SRZ ;  /* 0x0000000000427805 */ /* 0x000fe4000001ff00 */
[----:B------:R-:W-:Y:S02]  /*7d30*/  SEL R0, RZ, 0xffffffff, P2 ;  /* 0xffffffffff007807 */ /* 0x000fe40001000000 */
[----:B------:R-:W-:Y:S02]  /*7d40*/  CS2R R64, SRZ ;  /* 0x0000000000407805 */ /* 0x000fe4000001ff00 */
[----:B------:R-:W-:Y:S04]  /*7d50*/  SEL R4, RZ, 0xffffffff, P0 ;  /* 0xffffffffff047807 */ /* 0x000fe80000000000 */
[----:B------:R-:W-:Y:S04]  /*7d60*/  @P3 SEL R0, R4, R0, !P1 ;  /* 0x0000000004003207 */ /* 0x000fe80004800000 */
[----:B------:R-:W-:Y:S04]  /*7d70*/  LOP3.LUT R0, R0, 0x1, RZ, 0xc0, !PT ;  /* 0x0000000100007812 */ /* 0x000fe800078ec0ff */
[----:B------:R-:W-:Y:S01]  /*7d80*/  ISETP.NE.U32.AND P0, PT, R0, 0x1, PT ;  /* 0x000000010000780c */ /* 0x000fe20003f05070 */
[----:B------:R-:W-:Y:S01]  /*7d90*/  @!UPT UIADD3 URZ, UPT, UPT, URZ, URZ, URZ ;  /* 0x000000fffffff290 */ /* 0x000fe2000fffe0ff */
[----:B------:R-:W-:Y:S11]  /*7da0*/  @!P5 BRA `(.L_x_145) ;  /* 0x00000000000cd947 */ /* 0x000ff60003800000 */
[----:B------:R-:W-:Y:S04]  /*7db0*/  SHF.L.U32 R4, R82, 0x1f, RZ ;  /* 0x0000001f52047819 */ /* 0x000fe800000006ff */
[----:B------:R-:W1:Y:S02]  /*7dc0*/  SYNCS.PHASECHK.TRANS64.TRYWAIT P1, [UR44+0x360], R4 ;  /* 0x00036004ff0075a7 */ /* 0x000e64000802112c */
[----:B-1----:R-:W-:Y:S05]  /*7dd0*/  @!P1 BRA `(.L_x_146) ;  /* 0x0000002800009947 */ /* 0x002fea0003800000 */
.L_x_145:
[----:B------:R-:W-:Y:S05]  /*7de0*/  BSYNC B0 ;  /* 0x0000000000007941 */ /* 0x000fea0003800000 */
.L_x_144:
[----:B------:R2:W3:Y:S01]  /*7df0*/  @P0 LDS.128 R16, [R78+UR44+0x600] ;  /* 0x0006002c4e100984 */ /* 0x0004e20008000c00 */
[----:B------:R-:W-:Y:S01]  /*7e00*/  UIADD3 UR4, UPT, UPT, UR44, 0x368, URZ ;  /* 0x000003682c047890 */ /* 0x000fe2000fffe0ff */
[----:B------:R-:W-:Y:S02]  /*7e10*/  LOP3.LUT R82, R82, 0x1, RZ, 0x3c, !PT ;  /* 0x0000000152527812 */ /* 0x000fe400078e3cff */
[----:B------:R2:W1:Y:S01]  /*7e20*/  @P0 LDS.128 R64, [R77+0x10] ;  /* 0x000010004d400984 */ /* 0x0004620000000c00 */
[----:B------:R-:W-:Y:S01]  /*7e30*/  UPRMT UR4, UR48, 0x654, UR4 ;  /* 0x0000065430047896 */ /* 0x000fe20008000004 */
[----:B------:R-:W-:Y:S01]  /*7e40*/  @!PT LDS RZ, [RZ] ;  /* 0x00000000fffff984 */ /* 0x000fe20000000800 */
[----:B------:R-:W-:Y:S01]  /*7e50*/  @!PT LDS RZ, [RZ] ;  /* 0x00000000fffff984 */ /* 0x000fe20000000800 */
[----:B------:R-:W-:Y:S01]  /*7e60*/  @!PT LDS RZ, [RZ] ;  /* 0x00000000fffff984 */ /* 0x000fe20000000800 */
[----:B------:R-:W-:Y:S01]  /*7e70*/  @!PT LDS RZ, [RZ] ;  /* 0x00000000fffff984 */ /* 0x000fe20000000800 */
[----:B------:R5:W-:Y:S06]  /*7e80*/  MEMBAR.ALL.CTA ;  /* 0x0000000000007992 */ /* 0x000bec0000008000 */
[----:B-----5:R-:W5:Y:S02]  /*7e90*/  FENCE.VIEW.ASYNC.S ;  /* 0x00000000000073c6 */ /* 0x020f640000000000 */
[----:B-----5:R-:W-:Y:S03]  /*7ea0*/  SYNCS.ARRIVE.TRANS64.RED.A1T0 RZ, [UR4], RZ ;  /* 0x000000ffffff79a7 */ /* 0x020fe60008100404 */
.L_x_143:
[----:B------:R-:W-:Y:S05]  /*7eb0*/  BSYNC B1 ;  /* 0x0000000000017941 */ /* 0x000fea0003800000 */
.L_x_142:
[----:B-1----:R-:W-:Y:S04]  /*7ec0*/  SHF.R.U32.HI R0, RZ, 0x15, R2 ;  /* 0x00000015ff007819 */ /* 0x002fe80000011602 */
[----:B------:R-:W-:Y:S01]  /*7ed0*/  LOP3.LUT P0, RZ, R0, 0x3, R80, 0x48, !PT ;  /* 0x0000000300ff7812 */ /* 0x000fe20007804850 */
[----:B------:R-:W-:Y:S01]  /*7ee0*/  @!UPT UIADD3 URZ, UPT, UPT, URZ, URZ, URZ ;  /* 0x000000fffffff290 */ /* 0x000fe2000fffe0ff */
[----:B------:R-:W-:Y:S11]  /*7ef0*/  @P4 BRA `(.L_x_147) ;  /* 0x0000000000084947 */ /* 0x000ff60003800000 */
[----:B------:R-:W1:Y:S02]  /*7f00*/  SYNCS.PHASECHK.TRANS64.TRYWAIT P1, [R22+URZ+0x3a0], R3 ;  /* 0x0003a003160075a7 */ /* 0x000e6400080211ff */
[----:B-1----:R-:W-:Y:S05]  /*7f10*/  @!P1 BRA `(.L_x_148) ;  /* 0x0000002400c89947 */ /* 0x002fea0003800000 */
.L_x_147:
[----:B------:R-:W-:Y:S05]  /*7f20*/  @!P0 BRA `(.L_x_149) ;  /* 0x0000000000408947 */ /* 0x000fea0003800000 */
[----:B------:R-:W1:Y:S01]  /*7f30*/  LDCU.64 UR8, c[0x4][0x70] ;  /* 0x01000e00ff0877ac */ /* 0x000e620008000a00 */
[----:B------:R-:W-:Y:S01]  /*7f40*/  MOV R15, 0x0 ;  /* 0x00000000000f7802 */ /* 0x000fe20000000f00 */
[----:B------:R-:W-:Y:S02]  /*7f50*/  HFMA2 R12, -RZ, RZ, 0, 5.9604644775390625e-08 ;  /* 0x00000001ff0c7431 */ /* 0x000fe400000001ff */
[----:B------:R-:W-:Y:S02]  /*7f60*/  IMAD.MOV.U32 R8, RZ, RZ, 0x192 ;  /* 0x00000192ff087424 */ /* 0x000fe400078e00ff */
[----:B------:R-:W-:Y:S01]  /*7f70*/  IMAD.MOV.U32 R13, RZ, RZ, RZ ;  /* 0x000000ffff0d7224 */ /* 0x000fe200078e00ff */
[----:B------:R-:W5:Y:S01]  /*7f80*/  LDCU.64 UR6, c[0x4][0x78] ;  /* 0x01000f00ff0677ac */ /* 0x000f620008000a00 */
[----:B------:R-:W2:Y:S01]  /*7f90*/  LDC.64 R14, c[0x4][R15] ;  /* 0x010000000f0e7b82 */ /* 0x000ea20000000a00 */
[----:B------:R-:W3:Y:S01]  /*7fa0*/  LDCU.64 UR4, c[0x4][0x10] ;  /* 0x01000200ff0477ac */ /* 0x000ee20008000a00 */
[----:B-1----:R-:W-:Y:S01]  /*7fb0*/  MOV R5, UR9 ;  /* 0x0000000900057c02 */ /* 0x002fe20008000f00 */
[----:B------:R-:W-:Y:S01]  /*7fc0*/  IMAD.U32 R4, RZ, RZ, UR8 ;  /* 0x00000008ff047e24 */ /* 0x000fe2000f8e00ff */
[----:B-----5:R-:W-:Y:S01]  /*7fd0*/  MOV R7, UR7 ;  /* 0x0000000700077c02 */ /* 0x020fe20008000f00 */
[----:B------:R-:W-:Y:S01]  /*7fe0*/  IMAD.U32 R6, RZ, RZ, UR6 ;  /* 0x00000006ff067e24 */ /* 0x000fe2000f8e00ff */
[----:B---3--:R-:W-:Y:S01]  /*7ff0*/  MOV R11, UR5 ;  /* 0x00000005000b7c02 */ /* 0x008fe20008000f00 */
[----:B------:R-:W-:Y:S02]  /*8000*/  IMAD.U32 R10, RZ, RZ, UR4 ;  /* 0x00000004ff0a7e24 */ /* 0x000fe4000f8e00ff */
[----:B------:R-:W-:Y:S07]  /*8010*/  LEPC R20, `(.L_x_149) ;  /* 0x000000001014794e */ /* 0x000fee0000000000 */
[----:B--2-4-:R-:W-:Y:S05]  /*8020*/  CALL.ABS.NOINC R14 ;  /* 0x000000000e007343 */ /* 0x014fea0003c00000 */
.L_x_149:
[----:B------:R-:W-:Y:S01]  /*8030*/  LOP3.LUT P0, RZ, R76, 0x60, RZ, 0xc0, !PT ;  /* 0x000000604cff7812 */ /* 0x000fe2000780c0ff */
[----:B------:R-:W-:Y:S05]  /*8040*/  WARPSYNC.ALL ;  /* 0x0000000000007948 */ /* 0x000fea0003800000 */
[----:B------:R-:W-:Y:S01]  /*8050*/  R2UR UR4, R2 ;  /* 0x00000000020472ca */ /* 0x000fe200000e0000 */
[----:B------:R-:W-:Y:S01]  /*8060*/  BSSY.RECONVERGENT B0, `(.L_x_150) ;  /* 0x000009f000007945 */ /* 0x000fe20003800200 */
[-C--:B---3--:R-:W-:Y:S02]  /*8070*/  F2FP.F16.E4M3.UNPACK_B R2, R16.reuse ;  /* 0x00000010ff02723e */ /* 0x088fe400020006ff */
[----:B------:R-:W-:Y:S02]  /*8080*/  F2FP.F16.E4M3.UNPACK_B R16, R16.H1 ;  /* 0x00000010ff10723e */ /* 0x000fe400030006ff */
[----:B------:R-:W-:Y:S01]  /*8090*/  R2UR UR5, R22 ;  /* 0x00000000160572ca */ /* 0x000fe200000e0000 */
[----:B------:R-:W-:Y:S01]  /*80a0*/  HADD2.F32 R0, -RZ, R2.H0_H0 ;  /* 0x20000002ff007230 */ /* 0x000fe20000004100 */
[-C--:B------:R-:W-:Y:S01]  /*80b0*/  F2FP.F16.E4M3.UNPACK_B R42, R17.reuse ;  /* 0x00000011ff2a723e */ /* 0x080fe200020006ff */
[--C-:B------:R-:W-:Y:S01]  /*80c0*/  HADD2.F32 R3, -RZ, R16.reuse.H0_H0 ;  /* 0x20000010ff037230 */ /* 0x100fe20000004100 */
[----:B------:R-:W-:Y:S01]  /*80d0*/  F2FP.F16.E4M3.UNPACK_B R44, R17.H1 ;  /* 0x00000011ff2c723e */ /* 0x000fe200030006ff */
[----:B------:R-:W-:Y:S01]  /*80e0*/  HADD2.F32 R40, -RZ, R16.H1_H1 ;  /* 0x30000010ff287230 */ /* 0x000fe20000004100 */
[-C--:B------:R-:W-:Y:S01]  /*80f0*/  F2FP.F16.E4M3.UNPACK_B R46, R18.reuse ;  /* 0x00000012ff2e723e */ /* 0x080fe200020006ff */
[----:B------:R-:W-:Y:S01]  /*8100*/  HADD2.F32 R2, -RZ, R2.H1_H1 ;  /* 0x30000002ff027230 */ /* 0x000fe20000004100 */
[----:B------:R-:W-:Y:S01]  /*8110*/  F2FP.F16.E4M3.UNPACK_B R48, R18.H1 ;  /* 0x00000012ff30723e */ /* 0x000fe200030006ff */
[--C-:B------:R-:W-:Y:S01]  /*8120*/  HADD2.F32 R41, -RZ, R42.reuse.H0_H0 ;  /* 0x2000002aff297230 */ /* 0x100fe20000004100 */
[-C--:B------:R-:W-:Y:S01]  /*8130*/  F2FP.F16.E4M3.UNPACK_B R50, R19.reuse ;  /* 0x00000013ff32723e */ /* 0x080fe200020006ff */
[----:B------:R-:W-:Y:S01]  /*8140*/  HADD2.F32 R42, -RZ, R42.H1_H1 ;  /* 0x3000002aff2a7230 */ /* 0x000fe20000004100 */
[----:B------:R-:W-:Y:S01]  /*8150*/  F2FP.F16.E4M3.UNPACK_B R52, R19.H1 ;  /* 0x00000013ff34723e */ /* 0x000fe200030006ff */
[----:B------:R-:W-:Y:S01]  /*8160*/  HADD2.F32 R43, -RZ, R44.H0_H0 ;  /* 0x2000002cff2b7230 */ /* 0x000fe20000004100 */
[----:B------:R-:W-:Y:S01]  /*8170*/  LDTM.16dp32bit_t0_t15.x32 R4, tmem[UR4] ;  /* 0x00000004000479ee */ /* 0x000fe20008a80000 */
[----:B------:R-:W1:Y:S01]  /*8180*/  LDTM.16dp32bit_t16_t31.x32 R4, tmem[UR4+0x20] ;  /* 0x00002004000479ee */ /* 0x000e620008aa0000 */
[----:B------:R-:W-:Y:S01]  /*8190*/  NOP ;  /* 0x0000000000007918 */ /* 0x000fe20000000000 */
[----:B------:R-:W-:Y:S01]  /*81a0*/  UIADD3 UR4, UPT, UPT, UR5, 0x3c0, URZ ;  /* 0x000003c005047890 */ /* 0x000fe2000fffe0ff */
[--C-:B------:R-:W-:Y:S01]  /*81b0*/  HADD2.F32 R45, -RZ, R46.reuse.H0_H0 ;  /* 0x2000002eff2d7230 */ /* 0x100fe20000004100 */
[----:B------:R-:W-:Y:S01]  /*81c0*/  F2FP.F16.E4M3.UNPACK_B R54, R64 ;  /* 0x00000040ff36723e */ /* 0x000fe200020006ff */
[----:B------:R-:W-:Y:S01]  /*81d0*/  HADD2.F32 R46, -RZ, R46.H1_H1 ;  /* 0x3000002eff2e7230 */ /* 0x000fe20000004100 */
[----:B------:R-:W-:Y:S01]  /*81e0*/  UPRMT UR4, UR48, 0x654, UR4 ;  /* 0x0000065430047896 */ /* 0x000fe20008000004 */
[--C-:B------:R-:W-:Y:S01]  /*81f0*/  HADD2.F32 R49, -RZ, R50.reuse.H0_H0 ;  /* 0x20000032ff317230 */ /* 0x100fe20000004100 */
[-C--:B------:R-:W-:Y:S01]  /*8200*/  F2FP.F16.E4M3.UNPACK_B R58, R65.reuse ;  /* 0x00000041ff3a723e */ /* 0x080fe200020006ff */
[----:B------:R-:W-:Y:S01]  /*8210*/  HADD2.F32 R50, -RZ, R50.H1_H1 ;  /* 0x30000032ff327230 */ /* 0x000fe20000004100 */
[----:B------:R-:W-:Y:S01]  /*8220*/  F2FP.F16.E4M3.UNPACK_B R62, R66 ;  /* 0x00000042ff3e723e */ /* 0x000fe200020006ff */
[--C-:B------:R-:W-:Y:S01]  /*8230*/  HADD2.F32 R53, -RZ, R54.reuse.H0_H0 ;  /* 0x20000036ff357230 */ /* 0x100fe20000004100 */
[----:B------:R-:W-:Y:S01]  /*8240*/  F2FP.F16.E4M3.UNPACK_B R56, R64.H1 ;  /* 0x00000040ff38723e */ /* 0x000fe200030006ff */
[----:B------:R-:W-:Y:S01]  /*8250*/  HADD2.F32 R54, -RZ, R54.H1_H1 ;  /* 0x30000036ff367230 */ /* 0x000fe20000004100 */
[----:B------:R-:W-:Y:S01]  /*8260*/  F2FP.F16.E4M3.UNPACK_B R60, R65.H1 ;  /* 0x00000041ff3c723e */ /* 0x000fe200030006ff */
[----:B-1----:R-:W-:Y:S01]  /*8270*/  SYNCS.ARRIVE.TRANS64.RED.A1T0 RZ, [UR4], RZ ;  /* 0x000000ffffff79a7 */ /* 0x002fe20008100404 */
[--C-:B------:R-:W-:Y:S01]  /*8280*/  HADD2.F32 R57, -RZ, R58.reuse.H0_H0 ;  /* 0x2000003aff397230 */ /* 0x100fe20000004100 */
[-C--:B------:R-:W-:Y:S01]  /*8290*/  F2FP.F16.E4M3.UNPACK_B R65, R67.reuse ;  /* 0x00000043ff41723e */ /* 0x080fe200020006ff */
[----:B------:R-:W-:Y:S01]  /*82a0*/  HADD2.F32 R58, -RZ, R58.H1_H1 ;  /* 0x3000003aff3a7230 */ /* 0x000fe20000004100 */
[----:B------:R-:W-:Y:S01]  /*82b0*/  F2FP.F16.E4M3.UNPACK_B R64, R66.H1 ;  /* 0x00000042ff40723e */ /* 0x000fe200030006ff */
[--C-:B------:R-:W-:Y:S01]  /*82c0*/  HADD2.F32 R61, -RZ, R62.reuse.H0_H0 ;  /* 0x2000003eff3d7230 */ /* 0x100fe20000004100 */
[----:B------:R-:W-:Y:S01]  /*82d0*/  F2FP.F16.E4M3.UNPACK_B R67, R67.H1 ;  /* 0x00000043ff43723e */ /* 0x000fe200030006ff */
[----:B------:R-:W-:Y:S01]  /*82e0*/  HADD2.F32 R62, -RZ, R62.H1_H1 ;  /* 0x3000003eff3e7230 */ /* 0x000fe20000004100 */
[----:B------:R-:W-:Y:S01]  /*82f0*/  IADD3 R36, PT, PT, R36, 0x1, RZ ;  /* 0x0000000124247810 */ /* 0x000fe20007ffe0ff */
[C---:B----4-:R-:W-:Y:S01]  /*8300*/  FMUL R4, R38.reuse, R4 ;  /* 0x0000000426047220 */ /* 0x050fe20000400000 */
[C---:B------:R-:W-:Y:S01]  /*8310*/  FMUL R5, R38.reuse, R5 ;  /* 0x0000000526057220 */ /* 0x040fe20000400000 */
[C---:B------:R-:W-:Y:S01]  /*8320*/  FMUL R8, R38.reuse, R8 ;  /* 0x0000000826087220 */ /* 0x040fe20000400000 */
[C---:B------:R-:W-:Y:S01]  /*8330*/  FMUL R9, R38.reuse, R9 ;  /* 0x0000000926097220 */ /* 0x040fe20000400000 */
[C---:B------:R-:W-:Y:S01]  /*8340*/  FFMA R4, R39.reuse, R0, R4 ;  /* 0x0000000027047223 */ /* 0x040fe20000000004 */
[C---:B------:R-:W-:Y:S01]  /*8350*/  FFMA R5, R39.reuse, R2, R5 ;  /* 0x0000000227057223 */ /* 0x040fe20000000005 */
[C---:B------:R-:W-:Y:S01]  /*8360*/  FMUL R12, R38.reuse, R12 ;  /* 0x0000000c260c7220 */ /* 0x040fe20000400000 */
        /* <DEDUP_REMOVED lines=10> */
[----:B------:R-:W-:Y:S02]  /*8410*/  HADD2.F32 R44, -RZ, R44.H1_H1 ;  /* 0x3000002cff2c7230 */ /* 0x000fe40000004100 */
[C---:B------:R-:W-:Y:S01]  /*8420*/  FMUL R10, R38.reuse, R10 ;  /* 0x0000000a260a7220 */ /* 0x040fe20000400000 */
[C---:B------:R-:W-:Y:S01]  /*8430*/  FFMA R6, R39.reuse, R3, R6 ;  /* 0x0000000327067223 */ /* 0x040fe20000000006 */
[C---:B------:R-:W-:Y:S01]  /*8440*/  FFMA R7, R39.reuse, R40, R7 ;  /* 0x0000002827077223 */ /* 0x040fe20000000007 */
[C---:B------:R-:W-:Y:S01]  /*8450*/  FFMA R8, R39.reuse, R41, R8 ;  /* 0x0000002927087223 */ /* 0x040fe20000000008 */
[C---:B------:R-:W-:Y:S01]  /*8460*/  FFMA R9, R39.reuse, R42, R9 ;  /* 0x0000002a27097223 */ /* 0x040fe20000000009 */
[----:B------:R-:W-:Y:S01]  /*8470*/  FFMA R10, R39, R43, R10 ;  /* 0x0000002b270a7223 */ /* 0x000fe2000000000a */
[--C-:B------:R-:W-:Y:S01]  /*8480*/  HADD2.F32 R40, -RZ, R65.reuse.H0_H0 ;  /* 0x20000041ff287230 */ /* 0x100fe20000004100 */
[----:B------:R-:W-:Y:S01]  /*8490*/  F2FP.SATFINITE.E4M3.F32.PACK_AB_MERGE_C R86, R7, R6, RZ ;  /* 0x000000060756723e */ /* 0x000fe200048070ff */
[C---:B------:R-:W-:Y:S01]  /*84a0*/  FMUL R7, R38.reuse, R24 ;  /* 0x0000001826077220 */ /* 0x040fe20000400000 */
[C---:B------:R-:W-:Y:S01]  /*84b0*/  FMUL R24, R38.reuse, R29 ;  /* 0x0000001d26187220 */ /* 0x040fe20000400000 */
[C---:B------:R-:W-:Y:S01]  /*84c0*/  FMUL R29, R38.reuse, R34 ;  /* 0x00000022261d7220 */ /* 0x040fe20000400000 */
[----:B------:R-:W-:Y:S02]  /*84d0*/  HADD2.F32 R65, -RZ, R65.H1_H1 ;  /* 0x30000041ff417230 */ /* 0x000fe40000004100 */
[C---:B------:R-:W-:Y:S01]  /*84e0*/  FMUL R11, R38.reuse, R11 ;  /* 0x0000000b260b7220 */ /* 0x040fe20000400000 */
[--C-:B------:R-:W-:Y:S02]  /*84f0*/  HADD2.F32 R47, -RZ, R48.reuse.H0_H0 ;  /* 0x20000030ff2f7230 */ /* 0x100fe40000004100 */
[C---:B------:R-:W-:Y:S01]  /*8500*/  FMUL R14, R38.reuse, R14 ;  /* 0x0000000e260e7220 */ /* 0x040fe20000400000 */
[----:B------:R-:W-:Y:S02]  /*8510*/  HADD2.F32 R48, -RZ, R48.H1_H1 ;  /* 0x30000030ff307230 */ /* 0x000fe40000004100 */
[C---:B------:R-:W-:Y:S01]  /*8520*/  FFMA R11, R39.reuse, R44, R11 ;  /* 0x0000002c270b7223 */ /* 0x040fe2000000000b */
[C---:B------:R-:W-:Y:S01]  /*8530*/  FFMA R12, R39.reuse, R45, R12 ;  /* 0x0000002d270c7223 */ /* 0x040fe2000000000c */
[C---:B------:R-:W-:Y:S01]  /*8540*/  FFMA R13, R39.reuse, R46, R13 ;  /* 0x0000002e270d7223 */ /* 0x040fe2000000000d */
[----:B------:R-:W-:Y:S01]  /*8550*/  FFMA R14, R39, R47, R14 ;  /* 0x0000002f270e7223 */ /* 0x000fe2000000000e */
[C---:B------:R-:W-:Y:S01]  /*8560*/  FMUL R15, R38.reuse, R15 ;  /* 0x0000000f260f7220 */ /* 0x040fe20000400000 */
[--C-:B------:R-:W-:Y:S01]  /*8570*/  HADD2.F32 R51, -RZ, R52.reuse.H0_H0 ;  /* 0x20000034ff337230 */ /* 0x100fe20000004100 */
[----:B------:R-:W-:Y:S01]  /*8580*/  F2FP.SATFINITE.E4M3.F32.PACK_AB_MERGE_C R10, R11, R10, RZ ;  /* 0x0000000a0b0a723e */ /* 0x000fe200048070ff */
[----:B------:R-:W-:Y:S02]  /*8590*/  HADD2.F32 R52, -RZ, R52.H1_H1 ;  /* 0x30000034ff347230 */ /* 0x000fe40000004100 */
[C---:B------:R-:W-:Y:S01]  /*85a0*/  FFMA R15, R39.reuse, R48, R15 ;  /* 0x00000030270f7223 */ /* 0x040fe2000000000f */
[C---:B------:R-:W-:Y:S01]  /*85b0*/  FFMA R16, R39.reuse, R49, R16 ;  /* 0x0000003127107223 */ /* 0x040fe20000000010 */
[C---:B------:R-:W-:Y:S01]  /*85c0*/  FFMA R17, R39.reuse, R50, R17 ;  /* 0x0000003227117223 */ /* 0x040fe20000000011 */
[C---:B------:R-:W-:Y:S01]  /*85d0*/  FMUL R18, R38.reuse, R18 ;  /* 0x0000001226127220 */ /* 0x040fe20000400000 */
[C---:B------:R-:W-:Y:S01]  /*85e0*/  FMUL R19, R38.reuse, R19 ;  /* 0x0000001326137220 */ /* 0x040fe20000400000 */
[--C-:B------:R-:W-:Y:S02]  /*85f0*/  HADD2.F32 R55, -RZ, R56.reuse.H0_H0 ;  /* 0x20000038ff377230 */ /* 0x100fe40000004100 */
[C---:B------:R-:W-:Y:S01]  /*8600*/  FMUL R3, R38.reuse, R22 ;  /* 0x0000001626037220 */ /* 0x040fe20000400000 */
[C---:B------:R-:W-:Y:S01]  /*8610*/  FFMA R18, R39.reuse, R51, R18 ;  /* 0x0000003327127223 */ /* 0x040fe20000000012 */
[----:B------:R-:W-:Y:S02]  /*8620*/  HADD2.F32 R56, -RZ, R56.H1_H1 ;  /* 0x30000038ff387230 */ /* 0x000fe40000004100 */
[C---:B------:R-:W-:Y:S01]  /*8630*/  FFMA R19, R39.reuse, R52, R19 ;  /* 0x0000003427137223 */ /* 0x040fe20000000013 */
[C---:B------:R-:W-:Y:S01]  /*8640*/  FMUL R6, R38.reuse, R23 ;  /* 0x0000001726067220 */ /* 0x040fe20000400000 */
[C---:B------:R-:W-:Y:S01]  /*8650*/  FFMA R0, R39.reuse, R53, R0 ;  /* 0x0000003527007223 */ /* 0x040fe20000000000 */
[C---:B------:R-:W-:Y:S01]  /*8660*/  FFMA R2, R39.reuse, R54, R2 ;  /* 0x0000003627027223 */ /* 0x040fe20000000002 */
[--C-:B------:R-:W-:Y:S02]  /*8670*/  HADD2.F32 R59, -RZ, R60.reuse.H0_H0 ;  /* 0x2000003cff3b7230 */ /* 0x100fe40000004100 */
[C---:B------:R-:W-:Y:S01]  /*8680*/  FFMA R3, R39.reuse, R55, R3 ;  /* 0x0000003727037223 */ /* 0x040fe20000000003 */
[----:B------:R-:W-:Y:S02]  /*8690*/  HADD2.F32 R60, -RZ, R60.H1_H1 ;  /* 0x3000003cff3c7230 */ /* 0x000fe40000004100 */
[C---:B------:R-:W-:Y:S01]  /*86a0*/  FMUL R21, R38.reuse, R26 ;  /* 0x0000001a26157220 */ /* 0x040fe20000400000 */
[C---:B------:R-:W-:Y:S01]  /*86b0*/  FMUL R22, R38.reuse, R27 ;  /* 0x0000001b26167220 */ /* 0x040fe20000400000 */
[C---:B------:R-:W-:Y:S01]  /*86c0*/  FFMA R6, R39.reuse, R56, R6 ;  /* 0x0000003827067223 */ /* 0x040fe20000000006 */
[C---:B------:R-:W-:Y:S01]  /*86d0*/  FFMA R7, R39.reuse, R57, R7 ;  /* 0x0000003927077223 */ /* 0x040fe20000000007 */
[C---:B------:R-:W-:Y:S01]  /*86e0*/  FMUL R23, R38.reuse, R28 ;  /* 0x0000001c26177220 */ /* 0x040fe20000400000 */
[C---:B------:R-:W-:Y:S01]  /*86f0*/  FFMA R20, R39.reuse, R58, R20 ;  /* 0x0000003a27147223 */ /* 0x040fe20000000014 */
[--C-:B------:R-:W-:Y:S02]  /*8700*/  HADD2.F32 R63, -RZ, R64.reuse.H0_H0 ;  /* 0x20000040ff3f7230 */ /* 0x100fe40000004100 */
[C---:B------:R-:W-:Y:S01]  /*8710*/  FFMA R21, R39.reuse, R59, R21 ;  /* 0x0000003b27157223 */ /* 0x040fe20000000015 */
[----:B------:R-:W-:Y:S02]  /*8720*/  HADD2.F32 R64, -RZ, R64.H1_H1 ;  /* 0x30000040ff407230 */ /* 0x000fe40000004100 */
[C---:B------:R-:W-:Y:S01]  /*8730*/  FFMA R22, R39.reuse, R60, R22 ;  /* 0x0000003c27167223 */ /* 0x040fe20000000016 */
[C---:B------:R-:W-:Y:S01]  /*8740*/  FMUL R26, R38.reuse, R31 ;  /* 0x0000001f261a7220 */ /* 0x040fe20000400000 */
[C---:B------:R-:W-:Y:S01]  /*8750*/  FMUL R27, R38.reuse, R32 ;  /* 0x00000020261b7220 */ /* 0x040fe20000400000 */
[C---:B------:R-:W-:Y:S01]  /*8760*/  FFMA R23, R39.reuse, R61, R23 ;  /* 0x0000003d27177223 */ /* 0x040fe20000000017 */
[----:B------:R-:W-:Y:S01]  /*8770*/  FMUL R28, R38, R33 ;  /* 0x00000021261c7220 */ /* 0x000fe20000400000 */
[C---:B------:R-:W-:Y:S01]  /*8780*/  FFMA R24, R39.reuse, R62, R24 ;  /* 0x0000003e27187223 */ /* 0x040fe20000000018 */
[--C-:B------:R-:W-:Y:S02]  /*8790*/  HADD2.F32 R66, -RZ, R67.reuse.H0_H0 ;  /* 0x20000043ff427230 */ /* 0x100fe40000004100 */
[C---:B------:R-:W-:Y:S01]  /*87a0*/  FFMA R25, R39.reuse, R63, R25 ;  /* 0x0000003f27197223 */ /* 0x040fe20000000019 */
[----:B------:R-:W-:Y:S02]  /*87b0*/  HADD2.F32 R67, -RZ, R67.H1_H1 ;  /* 0x30000043ff437230 */ /* 0x000fe40000004100 */
[----:B------:R-:W-:Y:S01]  /*87c0*/  FFMA R26, R39, R64, R26 ;  /* 0x00000040271a7223 */ /* 0x000fe2000000001a */
[----:B------:R-:W-:Y:S01]  /*87d0*/  F2FP.SATFINITE.E4M3.F32.PACK_AB_MERGE_C R14, R15, R14, RZ ;  /* 0x0000000e0f0e723e */ /* 0x000fe200048070ff */
[----:B------:R-:W-:Y:S01]  /*87e0*/  FFMA R27, R39, R40, R27 ;  /* 0x00000028271b7223 */ /* 0x000fe2000000001b */
[----:B------:R-:W-:Y:S01]  /*87f0*/  F2FP.SATFINITE.E4M3.F32.PACK_AB_MERGE_C R18, R19, R18, RZ ;  /* 0x000000121312723e */ /* 0x000fe200048070ff */
[C---:B------:R-:W-:Y:S01]  /*8800*/  FFMA R28, R39.reuse, R65, R28 ;  /* 0x00000041271c7223 */ /* 0x040fe2000000001c */
[C---:B------:R-:W-:Y:S01]  /*8810*/  FFMA R29, R39.reuse, R66, R29 ;  /* 0x00000042271d7223 */ /* 0x040fe2000000001d */
[----:B------:R-:W-:Y:S01]  /*8820*/  FFMA R30, R39, R67, R30 ;  /* 0x00000043271e7223 */ /* 0x000fe2000000001e */
[----:B------:R-:W-:Y:S02]  /*8830*/  F2FP.SATFINITE.E4M3.F32.PACK_AB_MERGE_C R32, R5, R4, R86 ;  /* 0x000000040520723e */ /* 0x000fe40004807056 */
[----:B------:R-:W-:Y:S02]  /*8840*/  F2FP.SATFINITE.E4M3.F32.PACK_AB_MERGE_C R33, R9, R8, R10 ;  /* 0x000000080921723e */ /* 0x000fe4000480700a */
[----:B------:R-:W-:Y:S02]  /*8850*/  F2FP.SATFINITE.E4M3.F32.PACK_AB_MERGE_C R34, R13, R12, R14 ;  /* 0x0000000c0d22723e */ /* 0x000fe4000480700e */
[----:B------:R-:W-:Y:S02]  /*8860*/  F2FP.SATFINITE.E4M3.F32.PACK_AB_MERGE_C R35, R17, R16, R18 ;  /* 0x000000101123723e */ /* 0x000fe40004807012 */
[----:B------:R-:W-:Y:S02]  /*8870*/  F2FP.SATFINITE.E4M3.F32.PACK_AB_MERGE_C R3, R6, R3, RZ ;  /* 0x000000030603723e */ /* 0x000fe400048070ff */
[----:B------:R-:W-:Y:S01]  /*8880*/  F2FP.SATFINITE.E4M3.F32.PACK_AB_MERGE_C R5, R22, R21, RZ ;  /* 0x000000151605723e */ /* 0x000fe200048070ff */
[----:B------:R1:W-:Y:S01]  /*8890*/  STS.128 [R78+UR44+0x1600], R32 ;  /* 0x001600204e007988 */ /* 0x0003e20008000c2c */
[----:B------:R-:W-:Y:S02]  /*88a0*/  F2FP.SATFINITE.E4M3.F32.PACK_AB_MERGE_C R6, R26, R25, RZ ;  /* 0x000000191a06723e */ /* 0x000fe400048070ff */
[----:B------:R-:W-:Y:S02]  /*88b0*/  F2FP.SATFINITE.E4M3.F32.PACK_AB_MERGE_C R29, R30, R29, RZ ;  /* 0x0000001d1e1d723e */ /* 0x000fe400048070ff */
[----:B------:R-:W-:Y:S02]  /*88c0*/  F2FP.SATFINITE.E4M3.F32.PACK_AB_MERGE_C R5, R20, R7, R5 ;  /* 0x000000071405723e */ /* 0x000fe40004807005 */
[----:B------:R-:W-:Y:S02]  /*88d0*/  F2FP.SATFINITE.E4M3.F32.PACK_AB_MERGE_C R4, R2, R0, R3 ;  /* 0x000000000204723e */ /* 0x000fe40004807003 */
[----:B------:R-:W-:Y:S02]  /*88e0*/  F2FP.SATFINITE.E4M3.F32.PACK_AB_MERGE_C R6, R24, R23, R6 ;  /* 0x000000171806723e */ /* 0x000fe40004807006 */
[----:B------:R-:W-:Y:S05]  /*88f0*/  F2FP.SATFINITE.E4M3.F32.PACK_AB_MERGE_C R7, R28, R27, R29 ;  /* 0x0000001b1c07723e */ /* 0x000fea000480701d */
[----:B------:R1:W-:Y:S01]  /*8900*/  STS.128 [R77+0x1010], R4 ;  /* 0x001010044d007388 */ /* 0x0003e20000000c00 */
[----:B------:R-:W-:Y:S01]  /*8910*/  @!PT LDS RZ, [RZ] ;  /* 0x00000000fffff984 */ /* 0x000fe20000000800 */
[----:B------:R-:W-:Y:S01]  /*8920*/  @!PT LDS RZ, [RZ] ;  /* 0x00000000fffff984 */ /* 0x000fe20000000800 */
[----:B------:R-:W-:Y:S01]  /*8930*/  @!PT LDS RZ, [RZ] ;  /* 0x00000000fffff984 */ /* 0x000fe20000000800 */
[----:B------:R-:W-:Y:S01]  /*8940*/  @!PT LDS RZ, [RZ] ;  /* 0x00000000fffff984 */ /* 0x000fe20000000800 */
[----:B------:R3:W-:Y:S07]  /*8950*/  MEMBAR.ALL.CTA ;  /* 0x0000000000007992 */ /* 0x0007ee0000008000 */
[----:B---3--:R-:W3:Y:S02]  /*8960*/  FENCE.VIEW.ASYNC.S ;  /* 0x00000000000073c6 */ /* 0x008ee40000000000 */
[----:B---3--:R-:W-:Y:S06]  /*8970*/  BAR.SYNC.DEFER_BLOCKING 0x1, 0x80 ;  /* 0x0042000000007b1d */ /* 0x008fec0000010000 */
[----:B------:R-:W-:Y:S05]  /*8980*/  @P0 BRA `(.L_x_151) ;  /* 0x0000000000300947 */ /* 0x000fea0003800000 */
[----:B------:R-:W-:Y:S02]  /*8990*/  UIADD3 UR4, UPT, UPT, UR44, 0x1600, URZ ;  /* 0x000016002c047890 */ /* 0x000fe4000fffe0ff */
[----:B------:R-:W-:Y:S02]  /*89a0*/  USHF.L.U32 UR9, UR45, 0x6, URZ ;  /* 0x000000062d097899 */ /* 0x000fe400080006ff */
[----:B------:R-:W-:Y:S02]  /*89b0*/  USHF.L.U32 UR10, UR46, 0x6, URZ ;  /* 0x000000062e0a7899 */ /* 0x000fe400080006ff */
[----:B------:R-:W-:Y:S01]  /*89c0*/  MOV R85, UR4 ;  /* 0x0000000400557c02 */ /* 0x000fe20008000f00 */
[----:B------:R-:W-:Y:S01]  /*89d0*/  UIADD3 UR4, UP0, UPT, UR62, 0x680, URZ ;  /* 0x000006803e047890 */ /* 0x000fe2000ff1e0ff */
[----:B------:R-:W-:Y:S02]  /*89e0*/  UMOV UR11, UR36 ;  /* 0x00000024000b7c82 */ /* 0x000fe40008000000 */
[----:B------:R-:W-:Y:S01]  /*89f0*/  R2UR UR8, R85 ;  /* 0x00000000550872ca */ /* 0x000fe200000e0000 */
[----:B------:R-:W-:Y:S11]  /*8a00*/  UIADD3.X UR5, UPT, UPT, URZ, UR63, URZ, UP0, !UPT ;  /* 0x0000003fff057290 */ /* 0x000ff600087fe4ff */
[----:B------:R-:W-:Y:S01]  /*8a10*/  @!UPT UIADD3 URZ, UPT, UPT, URZ, URZ, URZ ;  /* 0x000000fffffff290 */ /* 0x000fe2000fffe0ff */
[----:B------:R3:W-:Y:S01]  /*8a20*/  UTMASTG.3D [UR8], [UR4] ;  /* 0x00000008040073b5 */ /* 0x0007e20008010000 */
[----:B------:R0:W-:Y:S01]  /*8a30*/  UTMACMDFLUSH ;  /* 0x00000000000079b7 */ /* 0x0001e20000000000 */
[----:B---3--:R-:W-:Y:S04]  /*8a40*/  DEPBAR.LE SB0, 0x0 ;  /* 0x000080000000791a */ /* 0x008fe80000000000 */
.L_x_151:
[----:B------:R-:W-:Y:S05]  /*8a50*/  BSYNC.RECONVERGENT B0 ;  /* 0x0000000000007941 */ /* 0x000fea0003800200 */
.L_x_150:
[----:B------:R-:W-:Y:S01]  /*8a60*/  BAR.SYNC.DEFER_BLOCKING 0x1, 0x80 ;  /* 0x0042000000007b1d */ /* 0x000fe20000010000 */
[----:B------:R-:W-:Y:S01]  /*8a70*/  ISETP.NE.AND P0, PT, R81, 0x2, PT ;  /* 0x000000025100780c */ /* 0x000fe20003f05270 */
[----:B------:R-:W-:Y:S01]  /*8a80*/  UISETP.NE.AND UP0, UPT, UR47, URZ, UPT ;  /* 0x000000ff2f00728c */ /* 0x000fe2000bf05270 */
[----:B------:R-:W-:Y:S01]  /*8a90*/  ISETP.NE.AND P1, PT, R36, 0x4, PT ;  /* 0x000000042400780c */ /* 0x000fe20003f25270 */
[----:B------:R-:W-:Y:S01]  /*8aa0*/  UIADD3 UR45, UPT, UPT, UR37, UR60, URZ ;  /* 0x0000003c252d7290 */ /* 0x000fe2000fffe0ff */
[----:B------:R-:W-:Y:S01]  /*8ab0*/  SEL R2, RZ, 0x1, P0 ;  /* 0x00000001ff027807 */ /* 0x000fe20000000000 */
[----:B------:R-:W-:Y:S01]  /*8ac0*/  UIADD3 UR46, UPT, UPT, UR38, UR57, URZ ;  /* 0x00000039262e7290 */ /* 0x000fe2000fffe0ff */
[----:B------:R-:W-:Y:S02]  /*8ad0*/  SEL R0, RZ, 0x1, P1 ;  /* 0x00000001ff007807 */ /* 0x000fe40000800000 */
[----:B------:R-:W-:Y:S02]  /*8ae0*/  LOP3.LUT R83, R83, R2, RZ, 0x3c, !PT ;  /* 0x0000000253537212 */ /* 0x000fe400078e3cff */
[----:B------:R-:W-:Y:S02]  /*8af0*/  LOP3.LUT R84, R84, R0, RZ, 0x3c, !PT ;  /* 0x0000000054547212 */ /* 0x000fe400078e3cff */
[----:B------:R-:W-:Y:S02]  /*8b00*/  SEL R81, R81, RZ, P0 ;  /* 0x000000ff51517207 */ /* 0x000fe40000000000 */
[----:B------:R-:W-:Y:S01]  /*8b10*/  SEL R36, R36, RZ, P1 ;  /* 0x000000ff24247207 */ /* 0x000fe20000800000 */
[----:B------:R-:W-:Y:S01]  /*8b20*/  UMOV UR36, UR51 ;  /* 0x0000003300247c82 */ /* 0x000fe20008000000 */
[----:B------:R-:W-:Y:S05]  /*8b30*/  BRA.U UP0, `(.L_x_152) ;  /* 0xffffffe5002c7547 */ /* 0x000fea000b83ffff */
[----:B------:R-:W-:Y:S05]  /*8b40*/  EXIT ;  /* 0x000000000000794d */ /* 0x000fea0003800000 */
.L_x_25:
[----:B--2---:R2:W3:Y:S02]  /*8b50*/  SYNCS.PHASECHK.TRANS64.TRYWAIT P0, [R0+URZ+0x3f0], R2 ;  /* 0x0003f002000075a7 */ /* 0x0044e400080011ff */
[----:B---3--:R-:W-:Y:S05]  /*8b60*/  @!P0 NANOSLEEP.SYNCS 0x989680 ;  /* 0x009896800000895d */ /* 0x008fea0003900000 */
[----:B------:R-:W3:Y:S02]  /*8b70*/  @!P0 SYNCS.PHASECHK.TRANS64 P0, [R0+URZ+0x3f0], R2 ;  /* 0x0003f002000085a7 */ /* 0x000ee400080010ff */
[----:B---3--:R-:W-:Y:S05]  /*8b80*/  @!P0 BRA `(.L_x_25) ;  /* 0xfffffffc00f08947 */ /* 0x008fea000383ffff */
[----:B------:R-:W-:Y:S05]  /*8b90*/  BRA `(.L_x_153) ;  /* 0xffffff94003c7947 */ /* 0x000fea000383ffff */
.L_x_28:
[----:B-1----:R-:W-:-:S07]  /*8ba0*/  MOV R0, UR33 ;  /* 0x0000002100007c02 */ /* 0x002fce0008000f00 */
.L_x_154:
[----:B-1----:R1:W2:Y:S02]  /*8bb0*/  SYNCS.PHASECHK.TRANS64.TRYWAIT P0, [R0+URZ+0x1b0], R3 ;  /* 0x0001b003000075a7 */ /* 0x0022a400080011ff */
[----:B--2---:R-:W-:Y:S05]  /*8bc0*/  @!P0 NANOSLEEP.SYNCS 0x989680 ;  /* 0x009896800000895d */ /* 0x004fea0003900000 */
[----:B------:R-:W2:Y:S02]  /*8bd0*/  @!P0 SYNCS.PHASECHK.TRANS64 P0, [R0+URZ+0x1b0], R3 ;  /* 0x0001b003000085a7 */ /* 0x000ea400080010ff */
[----:B--2---:R-:W-:Y:S05]  /*8be0*/  @!P0 BRA `(.L_x_154) ;  /* 0xfffffffc00f08947 */ /* 0x004fea000383ffff */
[----:B------:R-:W-:Y:S05]  /*8bf0*/  BRA `(.L_x_27) ;  /* 0xffffff9400887947 */ /* 0x000fea000383ffff */
.L_x_35:
[----:B-1----:R-:W-:-:S07]  /*8c00*/  MOV R0, UR17 ;  /* 0x0000001100007c02 */ /* 0x002fce0008000f00 */
.L_x_155:
[----:B-1----:R1:W2:Y:S02]  /*8c10*/  SYNCS.PHASECHK.TRANS64.TRYWAIT P0, [R0+URZ+0x1b0], R3 ;  /* 0x0001b003000075a7 */ /* 0x0022a400080011ff */
[----:B--2---:R-:W-:Y:S05]  /*8c20*/  @!P0 NANOSLEEP.SYNCS 0x989680 ;  /* 0x009896800000895d */ /* 0x004fea0003900000 */
[----:B------:R-:W2:Y:S02]  /*8c30*/  @!P0 SYNCS.PHASECHK.TRANS64 P0, [R0+URZ+0x1b0], R3 ;  /* 0x0001b003000085a7 */ /* 0x000ea400080010ff */
[----:B--2---:R-:W-:Y:S05]  /*8c40*/  @!P0 BRA `(.L_x_155) ;  /* 0xfffffffc00f08947 */ /* 0x004fea000383ffff */
[----:B------:R-:W-:Y:S05]  /*8c50*/  BRA `(.L_x_34) ;  /* 0xffffff98004c7947 */ /* 0x000fea000383ffff */
.L_x_40:
[----:B-1----:R1:W2:Y:S02]  /*8c60*/  SYNCS.PHASECHK.TRANS64.TRYWAIT P0, [R3+URZ+0x380], R0 ;  /* 0x00038000030075a7 */ /* 0x0022a400080011ff */
[----:B--2---:R-:W-:Y:S05]  /*8c70*/  @!P0 NANOSLEEP.SYNCS 0x989680 ;  /* 0x009896800000895d */ /* 0x004fea0003900000 */
[----:B------:R-:W2:Y:S02]  /*8c80*/  @!P0 SYNCS.PHASECHK.TRANS64 P0, [R3+URZ+0x380], R0 ;  /* 0x00038000030085a7 */ /* 0x000ea400080010ff */
[----:B--2---:R-:W-:Y:S05]  /*8c90*/  @!P0 BRA `(.L_x_40) ;  /* 0xfffffffc00f08947 */ /* 0x004fea000383ffff */
[----:B------:R-:W-:Y:S05]  /*8ca0*/  BRA `(.L_x_156) ;  /* 0xffffff9800f87947 */ /* 0x000fea000383ffff */
.L_x_44:
[----:B------:R-:W-:-:S07]  /*8cb0*/  MOV R0, UR4 ;  /* 0x0000000400007c02 */ /* 0x000fce0008000f00 */
.L_x_157:
[----:B-1----:R1:W2:Y:S02]  /*8cc0*/  SYNCS.PHASECHK.TRANS64.TRYWAIT P0, [R0+URZ], R2 ;  /* 0x00000002000075a7 */ /* 0x0022a400080011ff */
[----:B--2---:R-:W-:Y:S05]  /*8cd0*/  @!P0 NANOSLEEP.SYNCS 0x989680 ;  /* 0x009896800000895d */ /* 0x004fea0003900000 */
[----:B------:R-:W2:Y:S02]  /*8ce0*/  @!P0 SYNCS.PHASECHK.TRANS64 P0, [R0+URZ], R2 ;  /* 0x00000002000085a7 */ /* 0x000ea400080010ff */
[----:B--2---:R-:W-:Y:S05]  /*8cf0*/  @!P0 BRA `(.L_x_157) ;  /* 0xfffffffc00f08947 */ /* 0x004fea000383ffff */
[----:B------:R-:W-:Y:S05]  /*8d00*/  BRA `(.L_x_158) ;  /* 0xffffffa0009c7947 */ /* 0x000fea000383ffff */
.L_x_45:
[----:B------:R-:W-:-:S07]  /*8d10*/  MOV R0, UR5 ;  /* 0x0000000500007c02 */ /* 0x000fce0008000f00 */
.L_x_159:
[----:B-1----:R1:W2:Y:S02]  /*8d20*/  SYNCS.PHASECHK.TRANS64.TRYWAIT P0, [R0+URZ], R3 ;  /* 0x00000003000075a7 */ /* 0x0022a400080011ff */
[----:B--2---:R-:W-:Y:S05]  /*8d30*/  @!P0 NANOSLEEP.SYNCS 0x989680 ;  /* 0x009896800000895d */ /* 0x004fea0003900000 */
[----:B------:R-:W2:Y:S02]  /*8d40*/  @!P0 SYNCS.PHASECHK.TRANS64 P0, [R0+URZ], R3 ;  /* 0x00000003000085a7 */ /* 0x000ea400080010ff */
[----:B--2---:R-:W-:Y:S05]  /*8d50*/  @!P0 BRA `(.L_x_159) ;  /* 0xfffffffc00f08947 */ /* 0x004fea000383ffff */
[----:B------:R-:W-:Y:S05]  /*8d60*/  BRA `(.L_x_160) ;  /* 0xffffffa000a87947 */ /* 0x000fea000383ffff */
.L_x_46:
[----:B------:R-:W-:-:S07]  /*8d70*/  MOV R0, UR5 ;  /* 0x0000000500007c02 */ /* 0x000fce0008000f00 */
.L_x_161:
[----:B-1----:R1:W2:Y:S02]  /*8d80*/  SYNCS.PHASECHK.TRANS64.TRYWAIT P0, [R0+URZ], R3 ;  /* 0x00000003000075a7 */ /* 0x0022a400080011ff */
[----:B--2---:R-:W-:Y:S05]  /*8d90*/  @!P0 NANOSLEEP.SYNCS 0x989680 ;  /* 0x009896800000895d */ /* 0x004fea0003900000 */
[----:B------:R-:W2:Y:S02]  /*8da0*/  @!P0 SYNCS.PHASECHK.TRANS64 P0, [R0+URZ], R3 ;  /* 0x00000003000085a7 */ /* 0x000ea400080010ff */
[----:B--2---:R-:W-:Y:S05]  /*8db0*/  @!P0 BRA `(.L_x_161) ;  /* 0xfffffffc00f08947 */ /* 0x004fea000383ffff */
[----:B------:R-:W-:Y:S05]  /*8dc0*/  BRA `(.L_x_162) ;  /* 0xffffffa000b47947 */ /* 0x000fea000383ffff */
.L_x_47:
[----:B------:R-:W-:-:S07]  /*8dd0*/  MOV R0, UR5 ;  /* 0x0000000500007c02 */ /* 0x000fce0008000f00 */
.L_x_163:
[----:B-1----:R1:W2:Y:S02]  /*8de0*/  SYNCS.PHASECHK.TRANS64.TRYWAIT P0, [R0+URZ], R3 ;  /* 0x00000003000075a7 */ /* 0x0022a400080011ff */
[----:B--2---:R-:W-:Y:S05]  /*8df0*/  @!P0 NANOSLEEP.SYNCS 0x989680 ;  /* 0x009896800000895d */ /* 0x004fea0003900000 */
[----:B------:R-:W2:Y:S02]  /*8e00*/  @!P0 SYNCS.PHASECHK.TRANS64 P0, [R0+URZ], R3 ;  /* 0x00000003000085a7 */ /* 0x000ea400080010ff */
[----:B--2---:R-:W-:Y:S05]  /*8e10*/  @!P0 BRA `(.L_x_163) ;  /* 0xfffffffc00f08947 */ /* 0x004fea000383ffff */
[----:B------:R-:W-:Y:S05]  /*8e20*/  BRA `(.L_x_164) ;  /* 0xffffffa000c07947 */ /* 0x000fea000383ffff */
.L_x_48:
[----:B------:R-:W-:-:S07]  /*8e30*/  MOV R0, UR5 ;  /* 0x0000000500007c02 */ /* 0x000fce0008000f00 */
.L_x_165:
[----:B-1----:R1:W2:Y:S02]  /*8e40*/  SYNCS.PHASECHK.TRANS64.TRYWAIT P0, [R0+URZ], R3 ;  /* 0x00000003000075a7 */ /* 0x0022a400080011ff */
[----:B--2---:R-:W-:Y:S05]  /*8e50*/  @!P0 NANOSLEEP.SYNCS 0x989680 ;  /* 0x009896800000895d */ /* 0x004fea0003900000 */
[----:B------:R-:W2:Y:S02]  /*8e60*/  @!P0 SYNCS.PHASECHK.TRANS64 P0, [R0+URZ], R3 ;  /* 0x00000003000085a7 */ /* 0x000ea400080010ff */
[----:B--2---:R-:W-:Y:S05]  /*8e70*/  @!P0 BRA `(.L_x_165) ;  /* 0xfffffffc00f08947 */ /* 0x004fea000383ffff */
[----:B------:R-:W-:Y:S05]  /*8e80*/  BRA `(.L_x_166) ;  /* 0xffffffa000cc7947 */ /* 0x000fea000383ffff */
.L_x_49:
[----:B------:R-:W-:-:S07]  /*8e90*/  MOV R0, UR5 ;  /* 0x0000000500007c02 */ /* 0x000fce0008000f00 */
.L_x_167:
[----:B-1----:R1:W2:Y:S02]  /*8ea0*/  SYNCS.PHASECHK.TRANS64.TRYWAIT P0, [R0+URZ], R3 ;  /* 0x00000003000075a7 */ /* 0x0022a400080011ff */
[----:B--2---:R-:W-:Y:S05]  /*8eb0*/  @!P0 NANOSLEEP.SYNCS 0x989680 ;  /* 0x009896800000895d */ /* 0x004fea0003900000 */
[----:B------:R-:W2:Y:S02]  /*8ec0*/  @!P0 SYNCS.PHASECHK.TRANS64 P0, [R0+URZ], R3 ;  /* 0x00000003000085a7 */ /* 0x000ea400080010ff */
[----:B--2---:R-:W-:Y:S05]  /*8ed0*/  @!P0 BRA `(.L_x_167) ;  /* 0xfffffffc00f08947 */ /* 0x004fea000383ffff */
[----:B------:R-:W-:Y:S05]  /*8ee0*/  BRA `(.L_x_168) ;  /* 0xffffffa000d87947 */ /* 0x000fea000383ffff */
.L_x_50:
[----:B------:R-:W-:-:S07]  /*8ef0*/  MOV R0, UR5 ;  /* 0x0000000500007c02 */ /* 0x000fce0008000f00 */
.L_x_169:
[----:B-1----:R1:W2:Y:S02]  /*8f00*/  SYNCS.PHASECHK.TRANS64.TRYWAIT P0, [R0+URZ], R3 ;  /* 0x00000003000075a7 */ /* 0x0022a400080011ff */
[----:B--2---:R-:W-:Y:S05]  /*8f10*/  @!P0 NANOSLEEP.SYNCS 0x989680 ;  /* 0x009896800000895d */ /* 0x004fea0003900000 */
[----:B------:R-:W2:Y:S02]  /*8f20*/  @!P0 SYNCS.PHASECHK.TRANS64 P0, [R0+URZ], R3 ;  /* 0x00000003000085a7 */ /* 0x000ea400080010ff */
[----:B--2---:R-:W-:Y:S05]  /*8f30*/  @!P0 BRA `(.L_x_169) ;  /* 0xfffffffc00f08947 */ /* 0x004fea000383ffff */
[----:B------:R-:W-:Y:S05]  /*8f40*/  BRA `(.L_x_170) ;  /* 0xffffffa000e47947 */ /* 0x000fea000383ffff */
.L_x_51:
[----:B------:R-:W-:-:S07]  /*8f50*/  MOV R0, UR5 ;  /* 0x0000000500007c02 */ /* 0x000fce0008000f00 */
.L_x_171:
[----:B-1----:R1:W2:Y:S02]  /*8f60*/  SYNCS.PHASECHK.TRANS64.TRYWAIT P0, [R0+URZ], R3 ;  /* 0x00000003000075a7 */ /* 0x0022a400080011ff */
[----:B--2---:R-:W-:Y:S05]  /*8f70*/  @!P0 NANOSLEEP.SYNCS 0x989680 ;  /* 0x009896800000895d */ /* 0x004fea0003900000 */
[----:B------:R-:W2:Y:S02]  /*8f80*/  @!P0 SYNCS.PHASECHK.TRANS64 P0, [R0+URZ], R3 ;  /* 0x00000003000085a7 */ /* 0x000ea400080010ff */
[----:B--2---:R-:W-:Y:S05]  /*8f90*/  @!P0 BRA `(.L_x_171) ;  /* 0xfffffffc00f08947 */ /* 0x004fea000383ffff */
[----:B------:R-:W-:Y:S05]  /*8fa0*/  BRA `(.L_x_172) ;  /* 0xffffffa000f07947 */ /* 0x000fea000383ffff */
.L_x_52:
[----:B------:R-:W-:-:S07]  /*8fb0*/  MOV R0, UR5 ;  /* 0x0000000500007c02 */ /* 0x000fce0008000f00 */
.L_x_173:
[----:B-1----:R1:W2:Y:S02]  /*8fc0*/  SYNCS.PHASECHK.TRANS64.TRYWAIT P0, [R0+URZ], R3 ;  /* 0x00000003000075a7 */ /* 0x0022a400080011ff */
[----:B--2---:R-:W-:Y:S05]  /*8fd0*/  @!P0 NANOSLEEP.SYNCS 0x989680 ;  /* 0x009896800000895d */ /* 0x004fea0003900000 */
[----:B------:R-:W2:Y:S02]  /*8fe0*/  @!P0 SYNCS.PHASECHK.TRANS64 P0, [R0+URZ], R3 ;  /* 0x00000003000085a7 */ /* 0x000ea400080010ff */
[----:B--2---:R-:W-:Y:S05]  /*8ff0*/  @!P0 BRA `(.L_x_173) ;  /* 0xfffffffc00f08947 */ /* 0x004fea000383ffff */
[----:B------:R-:W-:Y:S05]  /*9000*/  BRA `(.L_x_174) ;  /* 0xffffffa000fc7947 */ /* 0x000fea000383ffff */
.L_x_53:
[----:B------:R-:W-:-:S07]  /*9010*/  MOV R0, UR5 ;  /* 0x0000000500007c02 */ /* 0x000fce0008000f00 */
.L_x_175:
[----:B-1----:R1:W2:Y:S02]  /*9020*/  SYNCS.PHASECHK.TRANS64.TRYWAIT P0, [R0+URZ], R3 ;  /* 0x00000003000075a7 */ /* 0x0022a400080011ff */
[----:B--2---:R-:W-:Y:S05]  /*9030*/  @!P0 NANOSLEEP.SYNCS 0x989680 ;  /* 0x009896800000895d */ /* 0x004fea0003900000 */
[----:B------:R-:W2:Y:S02]  /*9040*/  @!P0 SYNCS.PHASECHK.TRANS64 P0, [R0+URZ], R3 ;  /* 0x00000003000085a7 */ /* 0x000ea400080010ff */
[----:B--2---:R-:W-:Y:S05]  /*9050*/  @!P0 BRA `(.L_x_175) ;  /* 0xfffffffc00f08947 */ /* 0x004fea000383ffff */
[----:B------:R-:W-:Y:S05]  /*9060*/  BRA `(.L_x_176) ;  /* 0xffffffa400087947 */ /* 0x000fea000383ffff */
.L_x_54:
[----:B------:R-:W-:-:S07]  /*9070*/  MOV R0, UR5 ;  /* 0x0000000500007c02 */ /* 0x000fce0008000f00 */
.L_x_177:
[----:B-1----:R1:W2:Y:S02]  /*9080*/  SYNCS.PHASECHK.TRANS64.TRYWAIT P0, [R0+URZ], R3 ;  /* 0x00000003000075a7 */ /* 0x0022a400080011ff */
[----:B--2---:R-:W-:Y:S05]  /*9090*/  @!P0 NANOSLEEP.SYNCS 0x989680 ;  /* 0x009896800000895d */ /* 0x004fea0003900000 */
[----:B------:R-:W2:Y:S02]  /*90a0*/  @!P0 SYNCS.PHASECHK.TRANS64 P0, [R0+URZ], R3 ;  /* 0x00000003000085a7 */ /* 0x000ea400080010ff */
[----:B--2---:R-:W-:Y:S05]  /*90b0*/  @!P0 BRA `(.L_x_177) ;  /* 0xfffffffc00f08947 */ /* 0x004fea000383ffff */
[----:B------:R-:W-:Y:S05]  /*90c0*/  BRA `(.L_x_178) ;  /* 0xffffffa400147947 */ /* 0x000fea000383ffff */
.L_x_55:
[----:B------:R-:W-:-:S07]  /*90d0*/  MOV R0, UR5 ;  /* 0x0000000500007c02 */ /* 0x000fce0008000f00 */
.L_x_179:
[----:B-1----:R1:W2:Y:S02]  /*90e0*/  SYNCS.PHASECHK.TRANS64.TRYWAIT P0, [R0+URZ], R3 ;  /* 0x00000003000075a7 */ /* 0x0022a400080011ff */
[----:B--2---:R-:W-:Y:S05]  /*90f0*/  @!P0 NANOSLEEP.SYNCS 0x989680 ;  /* 0x009896800000895d */ /* 0x004fea0003900000 */
[----:B------:R-:W2:Y:S02]  /*9100*/  @!P0 SYNCS.PHASECHK.TRANS64 P0, [R0+URZ], R3 ;  /* 0x00000003000085a7 */ /* 0x000ea400080010ff */
[----:B--2---:R-:W-:Y:S05]  /*9110*/  @!P0 BRA `(.L_x_179) ;  /* 0xfffffffc00f08947 */ /* 0x004fea000383ffff */
[----:B------:R-:W-:Y:S05]  /*9120*/  BRA `(.L_x_180) ;  /* 0xffffffa400207947 */ /* 0x000fea000383ffff */
.L_x_56:
[----:B------:R-:W-:-:S07]  /*9130*/  MOV R0, UR5 ;  /* 0x0000000500007c02 */ /* 0x000fce0008000f00 */
.L_x_181:
[----:B-1----:R1:W2:Y:S02]  /*9140*/  SYNCS.PHASECHK.TRANS64.TRYWAIT P0, [R0+URZ], R3 ;  /* 0x00000003000075a7 */ /* 0x0022a400080011ff */
[----:B--2---:R-:W-:Y:S05]  /*9150*/  @!P0 NANOSLEEP.SYNCS 0x989680 ;  /* 0x009896800000895d */ /* 0x004fea0003900000 */
[----:B------:R-:W2:Y:S02]  /*9160*/  @!P0 SYNCS.PHASECHK.TRANS64 P0, [R0+URZ], R3 ;  /* 0x00000003000085a7 */ /* 0x000ea400080010ff */
[----:B--2---:R-:W-:Y:S05]  /*9170*/  @!P0 BRA `(.L_x_181) ;  /* 0xfffffffc00f08947 */ /* 0x004fea000383ffff */
[----:B------:R-:W-:Y:S05]  /*9180*/  BRA `(.L_x_182) ;  /* 0xffffffa4002c7947 */ /* 0x000fea000383ffff */
.L_x_57:
[----:B------:R-:W-:-:S07]  /*9190*/  MOV R0, UR5 ;  /* 0x0000000500007c02 */ /* 0x000fce0008000f00 */
.L_x_183:
[----:B-1----:R1:W2:Y:S02]  /*91a0*/  SYNCS.PHASECHK.TRANS64.TRYWAIT P0, [R0+URZ], R3 ;  /* 0x00000003000075a7 */ /* 0x0022a400080011ff */
[----:B--2---:R-:W-:Y:S05]  /*91b0*/  @!P0 NANOSLEEP.SYNCS 0x989680 ;  /* 0x009896800000895d */ /* 0x004fea0003900000 */
[----:B------:R-:W2:Y:S02]  /*91c0*/  @!P0 SYNCS.PHASECHK.TRANS64 P0, [R0+URZ], R3 ;  /* 0x00000003000085a7 */ /* 0x000ea400080010ff */
[----:B--2---:R-:W-:Y:S05]  /*91d0*/  @!P0 BRA `(.L_x_183) ;  /* 0xfffffffc00f08947 */ /* 0x004fea000383ffff */
[----:B------:R-:W-:Y:S05]  /*91e0*/  BRA `(.L_x_184) ;  /* 0xffffffa400387947 */ /* 0x000fea000383ffff */
.L_x_58:
[----:B------:R-:W-:-:S07]  /*91f0*/  MOV R0, UR5 ;  /* 0x0000000500007c02 */ /* 0x000fce0008000f00 */
.L_x_185:
[----:B-1----:R1:W2:Y:S02]  /*9200*/  SYNCS.PHASECHK.TRANS64.TRYWAIT P0, [R0+URZ], R3 ;  /* 0x00000003000075a7 */ /* 0x0022a400080011ff */
[----:B--2---:R-:W-:Y:S05]  /*9210*/  @!P0 NANOSLEEP.SYNCS 0x989680 ;  /* 0x009896800000895d */ /* 0x004fea0003900000 */
[----:B------:R-:W2:Y:S02]  /*9220*/  @!P0 SYNCS.PHASECHK.TRANS64 P0, [R0+URZ], R3 ;  /* 0x00000003000085a7 */ /* 0x000ea400080010ff */
[----:B--2---:R-:W-:Y:S05]  /*9230*/  @!P0 BRA `(.L_x_185) ;  /* 0xfffffffc00f08947 */ /* 0x004fea000383ffff */
[----:B------:R-:W-:Y:S05]  /*9240*/  BRA `(.L_x_186) ;  /* 0xffffffa400447947 */ /* 0x000fea000383ffff */
.L_x_59:
[----:B------:R-:W-:-:S07]  /*9250*/  MOV R0, UR5 ;  /* 0x0000000500007c02 */ /* 0x000fce0008000f00 */
.L_x_187:
[----:B-1----:R1:W2:Y:S02]  /*9260*/  SYNCS.PHASECHK.TRANS64.TRYWAIT P0, [R0+URZ], R3 ;  /* 0x00000003000075a7 */ /* 0x0022a400080011ff */
[----:B--2---:R-:W-:Y:S05]  /*9270*/  @!P0 NANOSLEEP.SYNCS 0x989680 ;  /* 0x009896800000895d */ /* 0x004fea0003900000 */
[----:B------:R-:W2:Y:S02]  /*9280*/  @!P0 SYNCS.PHASECHK.TRANS64 P0, [R0+URZ], R3 ;  /* 0x00000003000085a7 */ /* 0x000ea400080010ff */
[----:B--2---:R-:W-:Y:S05]  /*9290*/  @!P0 BRA `(.L_x_187) ;  /* 0xfffffffc00f08947 */ /* 0x004fea000383ffff */
[----:B------:R-:W-:Y:S05]  /*92a0*/  BRA `(.L_x_188) ;  /* 0xffffffa400507947 */ /* 0x000fea000383ffff */
.L_x_60:
[----:B------:R-:W-:-:S07]  /*92b0*/  MOV R0, UR5 ;  /* 0x0000000500007c02 */ /* 0x000fce0008000f00 */
.L_x_189:
[----:B-1----:R1:W2:Y:S02]  /*92c0*/  SYNCS.PHASECHK.TRANS64.TRYWAIT P0, [R0+URZ], R3 ;  /* 0x00000003000075a7 */ /* 0x0022a400080011ff */
[----:B--2---:R-:W-:Y:S05]  /*92d0*/  @!P0 NANOSLEEP.SYNCS 0x989680 ;  /* 0x009896800000895d */ /* 0x004fea0003900000 */
[----:B------:R-:W2:Y:S02]  /*92e0*/  @!P0 SYNCS.PHASECHK.TRANS64 P0, [R0+URZ], R3 ;  /* 0x00000003000085a7 */ /* 0x000ea400080010ff */
[----:B--2---:R-:W-:Y:S05]  /*92f0*/  @!P0 BRA `(.L_x_189) ;  /* 0xfffffffc00f08947 */ /* 0x004fea000383ffff */
[----:B------:R-:W-:Y:S05]  /*9300*/  BRA `(.L_x_190) ;  /* 0xffffffa4005c7947 */ /* 0x000fea000383ffff */
.L_x_61:
[----:B------:R-:W-:-:S07]  /*9310*/  MOV R0, UR5 ;  /* 0x0000000500007c02 */ /* 0x000fce0008000f00 */
.L_x_191:
[----:B-1----:R1:W2:Y:S02]  /*9320*/  SYNCS.PHASECHK.TRANS64.TRYWAIT P0, [R0+URZ], R3 ;  /* 0x00000003000075a7 */ /* 0x0022a400080011ff */
[----:B--2---:R-:W-:Y:S05]  /*9330*/  @!P0 NANOSLEEP.SYNCS 0x989680 ;  /* 0x009896800000895d */ /* 0x004fea0003900000 */
[----:B------:R-:W2:Y:S02]  /*9340*/  @!P0 SYNCS.PHASECHK.TRANS64 P0, [R0+URZ], R3 ;  /* 0x00000003000085a7 */ /* 0x000ea400080010ff */
[----:B--2---:R-:W-:Y:S05]  /*9350*/  @!P0 BRA `(.L_x_191) ;  /* 0xfffffffc00f08947 */ /* 0x004fea000383ffff */
[----:B------:R-:W-:Y:S05]  /*9360*/  BRA `(.L_x_192) ;  /* 0xffffffa400687947 */ /* 0x000fea000383ffff */
.L_x_62:
[----:B------:R-:W-:-:S07]  /*9370*/  MOV R0, UR5 ;  /* 0x0000000500007c02 */ /* 0x000fce0008000f00 */
.L_x_193:
[----:B-1----:R1:W2:Y:S02]  /*9380*/  SYNCS.PHASECHK.TRANS64.TRYWAIT P0, [R0+URZ], R3 ;  /* 0x00000003000075a7 */ /* 0x0022a400080011ff */
[----:B--2---:R-:W-:Y:S05]  /*9390*/  @!P0 NANOSLEEP.SYNCS 0x989680 ;  /* 0x009896800000895d */ /* 0x004fea0003900000 */
[----:B------:R-:W2:Y:S02]  /*93a0*/  @!P0 SYNCS.PHASECHK.TRANS64 P0, [R0+URZ], R3 ;  /* 0x00000003000085a7 */ /* 0x000ea400080010ff */
[----:B--2---:R-:W-:Y:S05]  /*93b0*/  @!P0 BRA `(.L_x_193) ;  /* 0xfffffffc00f08947 */ /* 0x004fea000383ffff */
[----:B------:R-:W-:Y:S05]  /*93c0*/  BRA `(.L_x_194) ;  /* 0xffffffa400747947 */ /* 0x000fea000383ffff */
.L_x_63:
[----:B------:R-:W-:-:S07]  /*93d0*/  MOV R0, UR5 ;  /* 0x0000000500007c02 */ /* 0x000fce0008000f00 */
.L_x_195:
[----:B-1----:R1:W2:Y:S02]  /*93e0*/  SYNCS.PHASECHK.TRANS64.TRYWAIT P0, [R0+URZ], R3 ;  /* 0x00000003000075a7 */ /* 0x0022a400080011ff */
[----:B--2---:R-:W-:Y:S05]  /*93f0*/  @!P0 NANOSLEEP.SYNCS 0x989680 ;  /* 0x009896800000895d */ /* 0x004fea0003900000 */
[----:B------:R-:W2:Y:S02]  /*9400*/  @!P0 SYNCS.PHASECHK.TRANS64 P0, [R0+URZ], R3 ;  /* 0x00000003000085a7 */ /* 0x000ea400080010ff */
[----:B--2---:R-:W-:Y:S05]  /*9410*/  @!P0 BRA `(.L_x_195) ;  /* 0xfffffffc00f08947 */ /* 0x004fea000383ffff */
[----:B------:R-:W-:Y:S05]  /*9420*/  BRA `(.L_x_196) ;  /* 0xffffffa400807947 */ /* 0x000fea000383ffff */
.L_x_64:
[----:B------:R-:W-:-:S07]  /*9430*/  MOV R0, UR5 ;  /* 0x0000000500007c02 */ /* 0x000fce0008000f00 */
.L_x_197:
[----:B-1----:R1:W2:Y:S02]  /*9440*/  SYNCS.PHASECHK.TRANS64.TRYWAIT P0, [R0+URZ], R3 ;  /* 0x00000003000075a7 */ /* 0x0022a400080011ff */
[----:B--2---:R-:W-:Y:S05]  /*9450*/  @!P0 NANOSLEEP.SYNCS 0x989680 ;  /* 0x009896800000895d */ /* 0x004fea0003900000 */
[----:B------:R-:W2:Y:S02]  /*9460*/  @!P0 SYNCS.PHASECHK.TRANS64 P0, [R0+URZ], R3 ;  /* 0x00000003000085a7 */ /* 0x000ea400080010ff */
[----:B--2---:R-:W-:Y:S05]  /*9470*/  @!P0 BRA `(.L_x_197) ;  /* 0xfffffffc00f08947 */ /* 0x004fea000383ffff */
[----:B------:R-:W-:Y:S05]  /*9480*/  BRA `(.L_x_198) ;  /* 0xffffffa4008c7947 */ /* 0x000fea000383ffff */
.L_x_65:
[----:B------:R-:W-:-:S07]  /*9490*/  MOV R0, UR5 ;  /* 0x0000000500007c02 */ /* 0x000fce0008000f00 */
.L_x_199:
[----:B-1----:R1:W2:Y:S02]  /*94a0*/  SYNCS.PHASECHK.TRANS64.TRYWAIT P0, [R0+URZ], R3 ;  /* 0x00000003000075a7 */ /* 0x0022a400080011ff */
[----:B--2---:R-:W-:Y:S05]  /*94b0*/  @!P0 NANOSLEEP.SYNCS 0x989680 ;  /* 0x009896800000895d */ /* 0x004fea0003900000 */
[----:B------:R-:W2:Y:S02]  /*94c0*/  @!P0 SYNCS.PHASECHK.TRANS64 P0, [R0+URZ], R3 ;  /* 0x00000003000085a7 */ /* 0x000ea400080010ff */
[----:B--2---:R-:W-:Y:S05]  /*94d0*/  @!P0 BRA `(.L_x_199) ;  /* 0xfffffffc00f08947 */ /* 0x004fea000383ffff */
[----:B------:R-:W-:Y:S05]  /*94e0*/  BRA `(.L_x_200) ;  /* 0xffffffa400987947 */ /* 0x000fea000383ffff */
.L_x_66:
[----:B------:R-:W-:-:S07]  /*94f0*/  MOV R0, UR5 ;  /* 0x0000000500007c02 */ /* 0x000fce0008000f00 */
.L_x_201:
[----:B-1----:R1:W2:Y:S02]  /*9500*/  SYNCS.PHASECHK.TRANS64.TRYWAIT P0, [R0+URZ], R3 ;  /* 0x00000003000075a7 */ /* 0x0022a400080011ff */
[----:B--2---:R-:W-:Y:S05]  /*9510*/  @!P0 NANOSLEEP.SYNCS 0x989680 ;  /* 0x009896800000895d */ /* 0x004fea0003900000 */
[----:B------:R-:W2:Y:S02]  /*9520*/  @!P0 SYNCS.PHASECHK.TRANS64 P0, [R0+URZ], R3 ;  /* 0x00000003000085a7 */ /* 0x000ea400080010ff */
[----:B--2---:R-:W-:Y:S05]  /*9530*/  @!P0 BRA `(.L_x_201) ;  /* 0xfffffffc00f08947 */ /* 0x004fea000383ffff */
[----:B------:R-:W-:Y:S05]  /*9540*/  BRA `(.L_x_202) ;  /* 0xffffffa400a47947 */ /* 0x000fea000383ffff */
.L_x_67:
[----:B------:R-:W-:-:S07]  /*9550*/  MOV R0, UR5 ;  /* 0x0000000500007c02 */ /* 0x000fce0008000f00 */
.L_x_203:
[----:B-1----:R1:W2:Y:S02]  /*9560*/  SYNCS.PHASECHK.TRANS64.TRYWAIT P0, [R0+URZ], R3 ;  /* 0x00000003000075a7 */ /* 0x0022a400080011ff */
[----:B--2---:R-:W-:Y:S05]  /*9570*/  @!P0 NANOSLEEP.SYNCS 0x989680 ;  /* 0x009896800000895d */ /* 0x004fea0003900000 */
[----:B------:R-:W2:Y:S02]  /*9580*/  @!P0 SYNCS.PHASECHK.TRANS64 P0, [R0+URZ], R3 ;  /* 0x00000003000085a7 */ /* 0x000ea400080010ff */
[----:B--2---:R-:W-:Y:S05]  /*9590*/  @!P0 BRA `(.L_x_203) ;  /* 0xfffffffc00f08947 */ /* 0x004fea000383ffff */
[----:B------:R-:W-:Y:S05]  /*95a0*/  BRA `(.L_x_204) ;  /* 0xffffffa400b07947 */ /* 0x000fea000383ffff */
.L_x_68:
[----:B------:R-:W-:-:S07]  /*95b0*/  MOV R0, UR5 ;  /* 0x0000000500007c02 */ /* 0x000fce0008000f00 */
.L_x_205:
[----:B-1----:R1:W2:Y:S02]  /*95c0*/  SYNCS.PHASECHK.TRANS64.TRYWAIT P0, [R0+URZ], R3 ;  /* 0x00000003000075a7 */ /* 0x0022a400080011ff */
[----:B--2---:R-:W-:Y:S05]  /*95d0*/  @!P0 NANOSLEEP.SYNCS 0x989680 ;  /* 0x009896800000895d */ /* 0x004fea0003900000 */
[----:B------:R-:W2:Y:S02]  /*95e0*/  @!P0 SYNCS.PHASECHK.TRANS64 P0, [R0+URZ], R3 ;  /* 0x00000003000085a7 */ /* 0x000ea400080010ff */
[----:B--2---:R-:W-:Y:S05]  /*95f0*/  @!P0 BRA `(.L_x_205) ;  /* 0xfffffffc00f08947 */ /* 0x004fea000383ffff */
[----:B------:R-:W-:Y:S05]  /*9600*/  BRA `(.L_x_206) ;  /* 0xffffffa400bc7947 */ /* 0x000fea000383ffff */
.L_x_69:
[----:B------:R-:W-:-:S07]  /*9610*/  MOV R0, UR5 ;  /* 0x0000000500007c02 */ /* 0x000fce0008000f00 */
.L_x_207:
[----:B-1----:R1:W2:Y:S02]  /*9620*/  SYNCS.PHASECHK.TRANS64.TRYWAIT P0, [R0+URZ], R3 ;  /* 0x00000003000075a7 */ /* 0x0022a400080011ff */
[----:B--2---:R-:W-:Y:S05]  /*9630*/  @!P0 NANOSLEEP.SYNCS 0x989680 ;  /* 0x009896800000895d */ /* 0x004fea0003900000 */
[----:B------:R-:W2:Y:S02]  /*9640*/  @!P0 SYNCS.PHASECHK.TRANS64 P0, [R0+URZ], R3 ;  /* 0x00000003000085a7 */ /* 0x000ea400080010ff */
[----:B--2---:R-:W-:Y:S05]  /*9650*/  @!P0 BRA `(.L_x_207) ;  /* 0xfffffffc00f08947 */ /* 0x004fea000383ffff */
[----:B------:R-:W-:Y:S05]  /*9660*/  BRA `(.L_x_208) ;  /* 0xffffffa400c87947 */ /* 0x000fea000383ffff */
.L_x_70:
[----:B------:R-:W-:-:S07]  /*9670*/  MOV R0, UR5 ;  /* 0x0000000500007c02 */ /* 0x000fce0008000f00 */
.L_x_209:
[----:B-1----:R1:W2:Y:S02]  /*9680*/  SYNCS.PHASECHK.TRANS64.TRYWAIT P0, [R0+URZ], R3 ;  /* 0x00000003000075a7 */ /* 0x0022a400080011ff */
[----:B--2---:R-:W-:Y:S05]  /*9690*/  @!P0 NANOSLEEP.SYNCS 0x989680 ;  /* 0x009896800000895d */ /* 0x004fea0003900000 */
[----:B------:R-:W2:Y:S02]  /*96a0*/  @!P0 SYNCS.PHASECHK.TRANS64 P0, [R0+URZ], R3 ;  /* 0x00000003000085a7 */ /* 0x000ea400080010ff */
[----:B--2---:R-:W-:Y:S05]  /*96b0*/  @!P0 BRA `(.L_x_209) ;  /* 0xfffffffc00f08947 */ /* 0x004fea000383ffff */
[----:B------:R-:W-:Y:S05]  /*96c0*/  BRA `(.L_x_210) ;  /* 0xffffffa400d47947 */ /* 0x000fea000383ffff */
.L_x_71:
[----:B------:R-:W-:-:S07]  /*96d0*/  MOV R0, UR5 ;  /* 0x0000000500007c02 */ /* 0x000fce0008000f00 */
.L_x_211:
[----:B-1----:R1:W2:Y:S02]  /*96e0*/  SYNCS.PHASECHK.TRANS64.TRYWAIT P0, [R0+URZ], R3 ;  /* 0x00000003000075a7 */ /* 0x0022a400080011ff */
[----:B--2---:R-:W-:Y:S05]  /*96f0*/  @!P0 NANOSLEEP.SYNCS 0x989680 ;  /* 0x009896800000895d */ /* 0x004fea0003900000 */
[----:B------:R-:W2:Y:S02]  /*9700*/  @!P0 SYNCS.PHASECHK.TRANS64 P0, [R0+URZ], R3 ;  /* 0x00000003000085a7 */ /* 0x000ea400080010ff */
[----:B--2---:R-:W-:Y:S05]  /*9710*/  @!P0 BRA `(.L_x_211) ;  /* 0xfffffffc00f08947 */ /* 0x004fea000383ffff */
[----:B------:R-:W-:Y:S05]  /*9720*/  BRA `(.L_x_212) ;  /* 0xffffffa400e07947 */ /* 0x000fea000383ffff */
.L_x_72:
[----:B------:R-:W-:-:S07]  /*9730*/  MOV R0, UR5 ;  /* 0x0000000500007c02 */ /* 0x000fce0008000f00 */
.L_x_213:
[----:B-1----:R1:W2:Y:S02]  /*9740*/  SYNCS.PHASECHK.TRANS64.TRYWAIT P0, [R0+URZ], R3 ;  /* 0x00000003000075a7 */ /* 0x0022a400080011ff */
[----:B--2---:R-:W-:Y:S05]  /*9750*/  @!P0 NANOSLEEP.SYNCS 0x989680 ;  /* 0x009896800000895d */ /* 0x004fea0003900000 */
[----:B------:R-:W2:Y:S02]  /*9760*/  @!P0 SYNCS.PHASECHK.TRANS64 P0, [R0+URZ], R3 ;  /* 0x00000003000085a7 */ /* 0x000ea400080010ff */
[----:B--2---:R-:W-:Y:S05]  /*9770*/  @!P0 BRA `(.L_x_213) ;  /* 0xfffffffc00f08947 */ /* 0x004fea000383ffff */
[----:B------:R-:W-:Y:S05]  /*9780*/  BRA `(.L_x_214) ;  /* 0xffffffa400ec7947 */ /* 0x000fea000383ffff */
.L_x_73:
[----:B------:R-:W-:-:S07]  /*9790*/  MOV R0, UR5 ;  /* 0x0000000500007c02 */ /* 0x000fce0008000f00 */
.L_x_215:
[----:B-1----:R1:W2:Y:S02]  /*97a0*/  SYNCS.PHASECHK.TRANS64.TRYWAIT P0, [R0+URZ], R3 ;  /* 0x00000003000075a7 */ /* 0x0022a400080011ff */
[----:B--2---:R-:W-:Y:S05]  /*97b0*/  @!P0 NANOSLEEP.SYNCS 0x989680 ;  /* 0x009896800000895d */ /* 0x004fea0003900000 */
[----:B------:R-:W2:Y:S02]  /*97c0*/  @!P0 SYNCS.PHASECHK.TRANS64 P0, [R0+URZ], R3 ;  /* 0x00000003000085a7 */ /* 0x000ea400080010ff */
[----:B--2---:R-:W-:Y:S05]  /*97d0*/  @!P0 BRA `(.L_x_215) ;  /* 0xfffffffc00f08947 */ /* 0x004fea000383ffff */
[----:B------:R-:W-:Y:S05]  /*97e0*/  BRA `(.L_x_216) ;  /* 0xffffffa400f87947 */ /* 0x000fea000383ffff */
.L_x_74:
[----:B------:R-:W-:-:S07]  /*97f0*/  MOV R0, UR5 ;  /* 0x0000000500007c02 */ /* 0x000fce0008000f00 */
.L_x_217:
[----:B-1----:R1:W2:Y:S02]  /*9800*/  SYNCS.PHASECHK.TRANS64.TRYWAIT P0, [R0+URZ], R3 ;  /* 0x00000003000075a7 */ /* 0x0022a400080011ff */
[----:B--2---:R-:W-:Y:S05]  /*9810*/  @!P0 NANOSLEEP.SYNCS 0x989680 ;  /* 0x009896800000895d */ /* 0x004fea0003900000 */
[----:B------:R-:W2:Y:S02]  /*9820*/  @!P0 SYNCS.PHASECHK.TRANS64 P0, [R0+URZ], R3 ;  /* 0x00000003000085a7 */ /* 0x000ea400080010ff */
[----:B--2---:R-:W-:Y:S05]  /*9830*/  @!P0 BRA `(.L_x_217) ;  /* 0xfffffffc00f08947 */ /* 0x004fea000383ffff */
[----:B------:R-:W-:Y:S05]  /*9840*/  BRA `(.L_x_218) ;  /* 0xffffffa800047947 */ /* 0x000fea000383ffff */
.L_x_75:
[----:B------:R-:W-:-:S07]  /*9850*/  MOV R0, UR5 ;  /* 0x0000000500007c02 */ /* 0x000fce0008000f00 */
.L_x_219:
[----:B-1----:R1:W2:Y:S02]  /*9860*/  SYNCS.PHASECHK.TRANS64.TRYWAIT P0, [R0+URZ], R3 ;  /* 0x00000003000075a7 */ /* 0x0022a400080011ff */
[----:B--2---:R-:W-:Y:S05]  /*9870*/  @!P0 NANOSLEEP.SYNCS 0x989680 ;  /* 0x009896800000895d */ /* 0x004fea0003900000 */
[----:B------:R-:W2:Y:S02]  /*9880*/  @!P0 SYNCS.PHASECHK.TRANS64 P0, [R0+URZ], R3 ;  /* 0x00000003000085a7 */ /* 0x000ea400080010ff */
[----:B--2---:R-:W-:Y:S05]  /*9890*/  @!P0 BRA `(.L_x_219) ;  /* 0xfffffffc00f08947 */ /* 0x004fea000383ffff */
[----:B------:R-:W-:Y:S05]  /*98a0*/  BRA `(.L_x_220) ;  /* 0xffffffa800107947 */ /* 0x000fea000383ffff */
.L_x_76:
[----:B------:R-:W-:-:S07]  /*98b0*/  MOV R0, UR5 ;  /* 0x0000000500007c02 */ /* 0x000fce0008000f00 */
.L_x_221:
[----:B-1----:R1:W2:Y:S02]  /*98c0*/  SYNCS.PHASECHK.TRANS64.TRYWAIT P0, [R0+URZ], R3 ;  /* 0x00000003000075a7 */ /* 0x0022a400080011ff */
[----:B--2---:R-:W-:Y:S05]  /*98d0*/  @!P0 NANOSLEEP.SYNCS 0x989680 ;  /* 0x009896800000895d */ /* 0x004fea0003900000 */
[----:B------:R-:W2:Y:S02]  /*98e0*/  @!P0 SYNCS.PHASECHK.TRANS64 P0, [R0+URZ], R3 ;  /* 0x00000003000085a7 */ /* 0x000ea400080010ff */
[----:B--2---:R-:W-:Y:S05]  /*98f0*/  @!P0 BRA `(.L_x_221) ;  /* 0xfffffffc00f08947 */ /* 0x004fea000383ffff */
[----:B------:R-:W-:Y:S05]  /*9900*/  BRA `(.L_x_222) ;  /* 0xffffffa8001c7947 */ /* 0x000fea000383ffff */
.L_x_77:
[----:B------:R-:W-:-:S07]  /*9910*/  MOV R0, UR5 ;  /* 0x0000000500007c02 */ /* 0x000fce0008000f00 */
.L_x_223:
[----:B-1----:R1:W2:Y:S02]  /*9920*/  SYNCS.PHASECHK.TRANS64.TRYWAIT P0, [R0+URZ], R3 ;  /* 0x00000003000075a7 */ /* 0x0022a400080011ff */
[----:B--2---:R-:W-:Y:S05]  /*9930*/  @!P0 NANOSLEEP.SYNCS 0x989680 ;  /* 0x009896800000895d */ /* 0x004fea0003900000 */
[----:B------:R-:W2:Y:S02]  /*9940*/  @!P0 SYNCS.PHASECHK.TRANS64 P0, [R0+URZ], R3 ;  /* 0x00000003000085a7 */ /* 0x000ea400080010ff */
[----:B--2---:R-:W-:Y:S05]  /*9950*/  @!P0 BRA `(.L_x_223) ;  /* 0xfffffffc00f08947 */ /* 0x004fea000383ffff */
[----:B------:R-:W-:Y:S05]  /*9960*/  BRA `(.L_x_224) ;  /* 0xffffffa800287947 */ /* 0x000fea000383ffff */
.L_x_78:
[----:B------:R-:W-:-:S07]  /*9970*/  MOV R0, UR5 ;  /* 0x0000000500007c02 */ /* 0x000fce0008000f00 */
.L_x_225:
[----:B-1----:R1:W2:Y:S02]  /*9980*/  SYNCS.PHASECHK.TRANS64.TRYWAIT P0, [R0+URZ], R3 ;  /* 0x00000003000075a7 */ /* 0x0022a400080011ff */
[----:B--2---:R-:W-:Y:S05]  /*9990*/  @!P0 NANOSLEEP.SYNCS 0x989680 ;  /* 0x009896800000895d */ /* 0x004fea0003900000 */
[----:B------:R-:W2:Y:S02]  /*99a0*/  @!P0 SYNCS.PHASECHK.TRANS64 P0, [R0+URZ], R3 ;  /* 0x00000003000085a7 */ /* 0x000ea400080010ff */
[----:B--2---:R-:W-:Y:S05]  /*99b0*/  @!P0 BRA `(.L_x_225) ;  /* 0xfffffffc00f08947 */ /* 0x004fea000383ffff */
[----:B------:R-:W-:Y:S05]  /*99c0*/  BRA `(.L_x_226) ;  /* 0xffffffa800347947 */ /* 0x000fea000383ffff */
.L_x_79:
[----:B------:R-:W-:-:S07]  /*99d0*/  MOV R0, UR5 ;  /* 0x0000000500007c02 */ /* 0x000fce0008000f00 */
.L_x_227:
[----:B-1----:R1:W2:Y:S02]  /*99e0*/  SYNCS.PHASECHK.TRANS64.TRYWAIT P0, [R0+URZ], R3 ;  /* 0x00000003000075a7 */ /* 0x0022a400080011ff */
[----:B--2---:R-:W-:Y:S05]  /*99f0*/  @!P0 NANOSLEEP.SYNCS 0x989680 ;  /* 0x009896800000895d */ /* 0x004fea0003900000 */
[----:B------:R-:W2:Y:S02]  /*9a00*/  @!P0 SYNCS.PHASECHK.TRANS64 P0, [R0+URZ], R3 ;  /* 0x00000003000085a7 */ /* 0x000ea400080010ff */
[----:B--2---:R-:W-:Y:S05]  /*9a10*/  @!P0 BRA `(.L_x_227) ;  /* 0xfffffffc00f08947 */ /* 0x004fea000383ffff */
[----:B------:R-:W-:Y:S05]  /*9a20*/  BRA `(.L_x_228) ;  /* 0xffffffa800407947 */ /* 0x000fea000383ffff */
.L_x_80:
[----:B------:R-:W-:-:S07]  /*9a30*/  MOV R0, UR5 ;  /* 0x0000000500007c02 */ /* 0x000fce0008000f00 */
.L_x_229:
[----:B-1----:R1:W2:Y:S02]  /*9a40*/  SYNCS.PHASECHK.TRANS64.TRYWAIT P0, [R0+URZ], R3 ;  /* 0x00000003000075a7 */ /* 0x0022a400080011ff */
[----:B--2---:R-:W-:Y:S05]  /*9a50*/  @!P0 NANOSLEEP.SYNCS 0x989680 ;  /* 0x009896800000895d */ /* 0x004fea0003900000 */
[----:B------:R-:W2:Y:S02]  /*9a60*/  @!P0 SYNCS.PHASECHK.TRANS64 P0, [R0+URZ], R3 ;  /* 0x00000003000085a7 */ /* 0x000ea400080010ff */
[----:B--2---:R-:W-:Y:S05]  /*9a70*/  @!P0 BRA `(.L_x_229) ;  /* 0xfffffffc00f08947 */ /* 0x004fea000383ffff */
[----:B------:R-:W-:Y:S05]  /*9a80*/  BRA `(.L_x_230) ;  /* 0xffffffa8004c7947 */ /* 0x000fea000383ffff */
.L_x_81:
[----:B------:R-:W-:-:S07]  /*9a90*/  MOV R0, UR5 ;  /* 0x0000000500007c02 */ /* 0x000fce0008000f00 */
.L_x_231:
[----:B-1----:R1:W2:Y:S02]  /*9aa0*/  SYNCS.PHASECHK.TRANS64.TRYWAIT P0, [R0+URZ], R3 ;  /* 0x00000003000075a7 */ /* 0x0022a400080011ff */
[----:B--2---:R-:W-:Y:S05]  /*9ab0*/  @!P0 NANOSLEEP.SYNCS 0x989680 ;  /* 0x009896800000895d */ /* 0x004fea0003900000 */
[----:B------:R-:W2:Y:S02]  /*9ac0*/  @!P0 SYNCS.PHASECHK.TRANS64 P0, [R0+URZ], R3 ;  /* 0x00000003000085a7 */ /* 0x000ea400080010ff */
[----:B--2---:R-:W-:Y:S05]  /*9ad0*/  @!P0 BRA `(.L_x_231) ;  /* 0xfffffffc00f08947 */ /* 0x004fea000383ffff */
[----:B------:R-:W-:Y:S05]  /*9ae0*/  BRA `(.L_x_232) ;  /* 0xffffffa800587947 */ /* 0x000fea000383ffff */
.L_x_82:
[----:B------:R-:W-:-:S07]  /*9af0*/  MOV R0, UR5 ;  /* 0x0000000500007c02 */ /* 0x000fce0008000f00 */
.L_x_233:
[----:B-1----:R1:W2:Y:S02]  /*9b00*/  SYNCS.PHASECHK.TRANS64.TRYWAIT P0, [R0+URZ], R3 ;  /* 0x00000003000075a7 */ /* 0x0022a400080011ff */
[----:B--2---:R-:W-:Y:S05]  /*9b10*/  @!P0 NANOSLEEP.SYNCS 0x989680 ;  /* 0x009896800000895d */ /* 0x004fea0003900000 */
[----:B------:R-:W2:Y:S02]  /*9b20*/  @!P0 SYNCS.PHASECHK.TRANS64 P0, [R0+URZ], R3 ;  /* 0x00000003000085a7 */ /* 0x000ea400080010ff */
[----:B--2---:R-:W-:Y:S05]  /*9b30*/  @!P0 BRA `(.L_x_233) ;  /* 0xfffffffc00f08947 */ /* 0x004fea000383ffff */
[----:B------:R-:W-:Y:S05]  /*9b40*/  BRA `(.L_x_234) ;  /* 0xffffffa800647947 */ /* 0x000fea000383ffff */
.L_x_83:
[----:B------:R-:W-:-:S07]  /*9b50*/  MOV R0, UR5 ;  /* 0x0000000500007c02 */ /* 0x000fce0008000f00 */
.L_x_235:
[----:B-1----:R1:W2:Y:S02]  /*9b60*/  SYNCS.PHASECHK.TRANS64.TRYWAIT P0, [R0+URZ], R3 ;  /* 0x00000003000075a7 */ /* 0x0022a400080011ff */
[----:B--2---:R-:W-:Y:S05]  /*9b70*/  @!P0 NANOSLEEP.SYNCS 0x989680 ;  /* 0x009896800000895d */ /* 0x004fea0003900000 */
[----:B------:R-:W2:Y:S02]  /*9b80*/  @!P0 SYNCS.PHASECHK.TRANS64 P0, [R0+URZ], R3 ;  /* 0x00000003000085a7 */ /* 0x000ea400080010ff */
[----:B--2---:R-:W-:Y:S05]  /*9b90*/  @!P0 BRA `(.L_x_235) ;  /* 0xfffffffc00f08947 */ /* 0x004fea000383ffff */
[----:B------:R-:W-:Y:S05]  /*9ba0*/  BRA `(.L_x_236) ;  /* 0xffffffa800707947 */ /* 0x000fea000383ffff */
.L_x_84:
[----:B------:R-:W-:-:S07]  /*9bb0*/  MOV R0, UR5 ;  /* 0x0000000500007c02 */ /* 0x000fce0008000f00 */
.L_x_237:
[----:B-1----:R1:W2:Y:S02]  /*9bc0*/  SYNCS.PHASECHK.TRANS64.TRYWAIT P0, [R0+URZ], R3 ;  /* 0x00000003000075a7 */ /* 0x0022a400080011ff */
[----:B--2---:R-:W-:Y:S05]  /*9bd0*/  @!P0 NANOSLEEP.SYNCS 0x989680 ;  /* 0x009896800000895d */ /* 0x004fea0003900000 */
[----:B------:R-:W2:Y:S02]  /*9be0*/  @!P0 SYNCS.PHASECHK.TRANS64 P0, [R0+URZ], R3 ;  /* 0x00000003000085a7 */ /* 0x000ea400080010ff */
[----:B--2---:R-:W-:Y:S05]  /*9bf0*/  @!P0 BRA `(.L_x_237) ;  /* 0xfffffffc00f08947 */ /* 0x004fea000383ffff */
[----:B------:R-:W-:Y:S05]  /*9c00*/  BRA `(.L_x_238) ;  /* 0xffffffa8007c7947 */ /* 0x000fea000383ffff */
.L_x_85:
[----:B------:R-:W-:-:S07]  /*9c10*/  MOV R0, UR5 ;  /* 0x0000000500007c02 */ /* 0x000fce0008000f00 */
.L_x_239:
[----:B-1----:R1:W2:Y:S02]  /*9c20*/  SYNCS.PHASECHK.TRANS64.TRYWAIT P0, [R0+URZ], R3 ;  /* 0x00000003000075a7 */ /* 0x0022a400080011ff */
[----:B--2---:R-:W-:Y:S05]  /*9c30*/  @!P0 NANOSLEEP.SYNCS 0x989680 ;  /* 0x009896800000895d */ /* 0x004fea0003900000 */
[----:B------:R-:W2:Y:S02]  /*9c40*/  @!P0 SYNCS.PHASECHK.TRANS64 P0, [R0+URZ], R3 ;  /* 0x00000003000085a7 */ /* 0x000ea400080010ff */
[----:B--2---:R-:W-:Y:S05]  /*9c50*/  @!P0 BRA `(.L_x_239) ;  /* 0xfffffffc00f08947 */ /* 0x004fea000383ffff */
[----:B------:R-:W-:Y:S05]  /*9c60*/  BRA `(.L_x_240) ;  /* 0xffffffa800887947 */ /* 0x000fea000383ffff */
.L_x_86:
[----:B------:R-:W-:-:S07]  /*9c70*/  MOV R0, UR5 ;  /* 0x0000000500007c02 */ /* 0x000fce0008000f00 */
.L_x_241:
[----:B-1----:R1:W2:Y:S02]  /*9c80*/  SYNCS.PHASECHK.TRANS64.TRYWAIT P0, [R0+URZ], R3 ;  /* 0x00000003000075a7 */ /* 0x0022a400080011ff */
[----:B--2---:R-:W-:Y:S05]  /*9c90*/  @!P0 NANOSLEEP.SYNCS 0x989680 ;  /* 0x009896800000895d */ /* 0x004fea0003900000 */
[----:B------:R-:W2:Y:S02]  /*9ca0*/  @!P0 SYNCS.PHASECHK.TRANS64 P0, [R0+URZ], R3 ;  /* 0x00000003000085a7 */ /* 0x000ea400080010ff */
[----:B--2---:R-:W-:Y:S05]  /*9cb0*/  @!P0 BRA `(.L_x_241) ;  /* 0xfffffffc00f08947 */ /* 0x004fea000383ffff */
[----:B------:R-:W-:Y:S05]  /*9cc0*/  BRA `(.L_x_242) ;  /* 0xffffffa800947947 */ /* 0x000fea000383ffff */
.L_x_87:
[----:B------:R-:W-:-:S07]  /*9cd0*/  MOV R0, UR5 ;  /* 0x0000000500007c02 */ /* 0x000fce0008000f00 */
.L_x_243:
[----:B-1----:R1:W2:Y:S02]  /*9ce0*/  SYNCS.PHASECHK.TRANS64.TRYWAIT P0, [R0+URZ], R3 ;  /* 0x00000003000075a7 */ /* 0x0022a400080011ff */
[----:B--2---:R-:W-:Y:S05]  /*9cf0*/  @!P0 NANOSLEEP.SYNCS 0x989680 ;  /* 0x009896800000895d */ /* 0x004fea0003900000 */
[----:B------:R-:W2:Y:S02]  /*9d00*/  @!P0 SYNCS.PHASECHK.TRANS64 P0, [R0+URZ], R3 ;  /* 0x00000003000085a7 */ /* 0x000ea400080010ff */
[----:B--2---:R-:W-:Y:S05]  /*9d10*/  @!P0 BRA `(.L_x_243) ;  /* 0xfffffffc00f08947 */ /* 0x004fea000383ffff */
[----:B------:R-:W-:Y:S05]  /*9d20*/  BRA `(.L_x_244) ;  /* 0xffffffa800a07947 */ /* 0x000fea000383ffff */
.L_x_88:
[----:B------:R-:W-:-:S07]  /*9d30*/  MOV R0, UR5 ;  /* 0x0000000500007c02 */ /* 0x000fce0008000f00 */
.L_x_245:
[----:B-1----:R1:W2:Y:S02]  /*9d40*/  SYNCS.PHASECHK.TRANS64.TRYWAIT P0, [R0+URZ], R3 ;  /* 0x00000003000075a7 */ /* 0x0022a400080011ff */
[----:B--2---:R-:W-:Y:S05]  /*9d50*/  @!P0 NANOSLEEP.SYNCS 0x989680 ;  /* 0x009896800000895d */ /* 0x004fea0003900000 */
[----:B------:R-:W2:Y:S02]  /*9d60*/  @!P0 SYNCS.PHASECHK.TRANS64 P0, [R0+URZ], R3 ;  /* 0x00000003000085a7 */ /* 0x000ea400080010ff */
[----:B--2---:R-:W-:Y:S05]  /*9d70*/  @!P0 BRA `(.L_x_245) ;  /* 0xfffffffc00f08947 */ /* 0x004fea000383ffff */
[----:B------:R-:W-:Y:S05]  /*9d80*/  BRA `(.L_x_246) ;  /* 0xffffffa800ac7947 */ /* 0x000fea000383ffff */
.L_x_89:
[----:B------:R-:W-:-:S07]  /*9d90*/  MOV R0, UR5 ;  /* 0x0000000500007c02 */ /* 0x000fce0008000f00 */
.L_x_247:
[----:B-1----:R1:W2:Y:S02]  /*9da0*/  SYNCS.PHASECHK.TRANS64.TRYWAIT P0, [R0+URZ], R3 ;  /* 0x00000003000075a7 */ /* 0x0022a400080011ff */
[----:B--2---:R-:W-:Y:S05]  /*9db0*/  @!P0 NANOSLEEP.SYNCS 0x989680 ;  /* 0x009896800000895d */ /* 0x004fea0003900000 */
[----:B------:R-:W2:Y:S02]  /*9dc0*/  @!P0 SYNCS.PHASECHK.TRANS64 P0, [R0+URZ], R3 ;  /* 0x00000003000085a7 */ /* 0x000ea400080010ff */
[----:B--2---:R-:W-:Y:S05]  /*9dd0*/  @!P0 BRA `(.L_x_247) ;  /* 0xfffffffc00f08947 */ /* 0x004fea000383ffff */
[----:B------:R-:W-:Y:S05]  /*9de0*/  BRA `(.L_x_248) ;  /* 0xffffffa800b87947 */ /* 0x000fea000383ffff */
.L_x_90:
[----:B------:R-:W-:-:S07]  /*9df0*/  MOV R0, UR5 ;  /* 0x0000000500007c02 */ /* 0x000fce0008000f00 */
.L_x_249:
[----:B-1----:R1:W2:Y:S02]  /*9e00*/  SYNCS.PHASECHK.TRANS64.TRYWAIT P0, [R0+URZ], R3 ;  /* 0x00000003000075a7 */ /* 0x0022a400080011ff */
[----:B--2---:R-:W-:Y:S05]  /*9e10*/  @!P0 NANOSLEEP.SYNCS 0x989680 ;  /* 0x009896800000895d */ /* 0x004fea0003900000 */
[----:B------:R-:W2:Y:S02]  /*9e20*/  @!P0 SYNCS.PHASECHK.TRANS64 P0, [R0+URZ], R3 ;  /* 0x00000003000085a7 */ /* 0x000ea400080010ff */
[----:B--2---:R-:W-:Y:S05]  /*9e30*/  @!P0 BRA `(.L_x_249) ;  /* 0xfffffffc00f08947 */ /* 0x004fea000383ffff */
[----:B------:R-:W-:Y:S05]  /*9e40*/  BRA `(.L_x_250) ;  /* 0xffffffa800c47947 */ /* 0x000fea000383ffff */
.L_x_91:
[----:B------:R-:W-:-:S07]  /*9e50*/  MOV R0, UR5 ;  /* 0x0000000500007c02 */ /* 0x000fce0008000f00 */
.L_x_251:
[----:B-1----:R1:W2:Y:S02]  /*9e60*/  SYNCS.PHASECHK.TRANS64.TRYWAIT P0, [R0+URZ], R3 ;  /* 0x00000003000075a7 */ /* 0x0022a400080011ff */
[----:B--2---:R-:W-:Y:S05]  /*9e70*/  @!P0 NANOSLEEP.SYNCS 0x989680 ;  /* 0x009896800000895d */ /* 0x004fea0003900000 */
[----:B------:R-:W2:Y:S02]  /*9e80*/  @!P0 SYNCS.PHASECHK.TRANS64 P0, [R0+URZ], R3 ;  /* 0x00000003000085a7 */ /* 0x000ea400080010ff */
[----:B--2---:R-:W-:Y:S05]  /*9e90*/  @!P0 BRA `(.L_x_251) ;  /* 0xfffffffc00f08947 */ /* 0x004fea000383ffff */
[----:B------:R-:W-:Y:S05]  /*9ea0*/  BRA `(.L_x_252) ;  /* 0xffffffa800d07947 */ /* 0x000fea000383ffff */
.L_x_92:
[----:B------:R-:W-:-:S07]  /*9eb0*/  MOV R0, UR5 ;  /* 0x0000000500007c02 */ /* 0x000fce0008000f00 */
.L_x_253:
[----:B-1----:R1:W2:Y:S02]  /*9ec0*/  SYNCS.PHASECHK.TRANS64.TRYWAIT P0, [R0+URZ], R3 ;  /* 0x00000003000075a7 */ /* 0x0022a400080011ff */
[----:B--2---:R-:W-:Y:S05]  /*9ed0*/  @!P0 NANOSLEEP.SYNCS 0x989680 ;  /* 0x009896800000895d */ /* 0x004fea0003900000 */
[----:B------:R-:W2:Y:S02]  /*9ee0*/  @!P0 SYNCS.PHASECHK.TRANS64 P0, [R0+URZ], R3 ;  /* 0x00000003000085a7 */ /* 0x000ea400080010ff */
[----:B--2---:R-:W-:Y:S05]  /*9ef0*/  @!P0 BRA `(.L_x_253) ;  /* 0xfffffffc00f08947 */ /* 0x004fea000383ffff */
[----:B------:R-:W-:Y:S05]  /*9f00*/  BRA `(.L_x_254) ;  /* 0xffffffa800dc7947 */ /* 0x000fea000383ffff */
.L_x_93:
[----:B------:R-:W-:-:S07]  /*9f10*/  MOV R0, UR5 ;  /* 0x0000000500007c02 */ /* 0x000fce0008000f00 */
.L_x_255:
[----:B-1----:R1:W2:Y:S02]  /*9f20*/  SYNCS.PHASECHK.TRANS64.TRYWAIT P0, [R0+URZ], R3 ;  /* 0x00000003000075a7 */ /* 0x0022a400080011ff */
[----:B--2---:R-:W-:Y:S05]  /*9f30*/  @!P0 NANOSLEEP.SYNCS 0x989680 ;  /* 0x009896800000895d */ /* 0x004fea0003900000 */
[----:B------:R-:W2:Y:S02]  /*9f40*/  @!P0 SYNCS.PHASECHK.TRANS64 P0, [R0+URZ], R3 ;  /* 0x00000003000085a7 */ /* 0x000ea400080010ff */
[----:B--2---:R-:W-:Y:S05]  /*9f50*/  @!P0 BRA `(.L_x_255) ;  /* 0xfffffffc00f08947 */ /* 0x004fea000383ffff */
[----:B------:R-:W-:Y:S05]  /*9f60*/  BRA `(.L_x_256) ;  /* 0xffffffa800e87947 */ /* 0x000fea000383ffff */
.L_x_94:
[----:B------:R-:W-:-:S07]  /*9f70*/  MOV R0, UR5 ;  /* 0x0000000500007c02 */ /* 0x000fce0008000f00 */
.L_x_257:
[----:B-1----:R1:W2:Y:S02]  /*9f80*/  SYNCS.PHASECHK.TRANS64.TRYWAIT P0, [R0+URZ], R3 ;  /* 0x00000003000075a7 */ /* 0x0022a400080011ff */
[----:B--2---:R-:W-:Y:S05]  /*9f90*/  @!P0 NANOSLEEP.SYNCS 0x989680 ;  /* 0x009896800000895d */ /* 0x004fea0003900000 */
[----:B------:R-:W2:Y:S02]  /*9fa0*/  @!P0 SYNCS.PHASECHK.TRANS64 P0, [R0+URZ], R3 ;  /* 0x00000003000085a7 */ /* 0x000ea400080010ff */
[----:B--2---:R-:W-:Y:S05]  /*9fb0*/  @!P0 BRA `(.L_x_257) ;  /* 0xfffffffc00f08947 */ /* 0x004fea000383ffff */
[----:B------:R-:W-:Y:S05]  /*9fc0*/  BRA `(.L_x_258) ;  /* 0xffffffa800f47947 */ /* 0x000fea000383ffff */
.L_x_95:
[----:B------:R-:W-:-:S07]  /*9fd0*/  MOV R0, UR5 ;  /* 0x0000000500007c02 */ /* 0x000fce0008000f00 */
.L_x_259:
[----:B-1----:R1:W2:Y:S02]  /*9fe0*/  SYNCS.PHASECHK.TRANS64.TRYWAIT P0, [R0+URZ], R3 ;  /* 0x00000003000075a7 */ /* 0x0022a400080011ff */
[----:B--2---:R-:W-:Y:S05]  /*9ff0*/  @!P0 NANOSLEEP.SYNCS 0x989680 ;  /* 0x009896800000895d */ /* 0x004fea0003900000 */
[----:B------:R-:W2:Y:S02]  /*a000*/  @!P0 SYNCS.PHASECHK.TRANS64 P0, [R0+URZ], R3 ;  /* 0x00000003000085a7 */ /* 0x000ea400080010ff */
[----:B--2---:R-:W-:Y:S05]  /*a010*/  @!P0 BRA `(.L_x_259) ;  /* 0xfffffffc00f08947 */ /* 0x004fea000383ffff */
[----:B------:R-:W-:Y:S05]  /*a020*/  BRA `(.L_x_260) ;  /* 0xffffffac00007947 */ /* 0x000fea000383ffff */
.L_x_96:
[----:B------:R-:W-:-:S07]  /*a030*/  MOV R0, UR5 ;  /* 0x0000000500007c02 */ /* 0x000fce0008000f00 */
.L_x_261:
[----:B-1----:R1:W2:Y:S02]  /*a040*/  SYNCS.PHASECHK.TRANS64.TRYWAIT P0, [R0+URZ], R3 ;  /* 0x00000003000075a7 */ /* 0x0022a400080011ff */
[----:B--2---:R-:W-:Y:S05]  /*a050*/  @!P0 NANOSLEEP.SYNCS 0x989680 ;  /* 0x009896800000895d */ /* 0x004fea0003900000 */
[----:B------:R-:W2:Y:S02]  /*a060*/  @!P0 SYNCS.PHASECHK.TRANS64 P0, [R0+URZ], R3 ;  /* 0x00000003000085a7 */ /* 0x000ea400080010ff */
[----:B--2---:R-:W-:Y:S05]  /*a070*/  @!P0 BRA `(.L_x_261) ;  /* 0xfffffffc00f08947 */ /* 0x004fea000383ffff */
[----:B------:R-:W-:Y:S05]  /*a080*/  BRA `(.L_x_262) ;  /* 0xffffffac000c7947 */ /* 0x000fea000383ffff */
.L_x_99:
[----:B--2---:R2:W3:Y:S02]  /*a090*/  SYNCS.PHASECHK.TRANS64.TRYWAIT P0, [R2+URZ+0x3e0], R4 ;  /* 0x0003e004020075a7 */ /* 0x0044e400080011ff */
[----:B---3--:R-:W-:Y:S05]  /*a0a0*/  @!P0 NANOSLEEP.SYNCS 0x989680 ;  /* 0x009896800000895d */ /* 0x008fea0003900000 */
[----:B------:R-:W3:Y:S02]  /*a0b0*/  @!P0 SYNCS.PHASECHK.TRANS64 P0, [R2+URZ+0x3e0], R4 ;  /* 0x0003e004020085a7 */ /* 0x000ee400080010ff */
[----:B---3--:R-:W-:Y:S05]  /*a0c0*/  @!P0 BRA `(.L_x_99) ;  /* 0xfffffffc00f08947 */ /* 0x008fea000383ffff */
[----:B------:R-:W-:Y:S05]  /*a0d0*/  BRA `(.L_x_263) ;  /* 0xffffffac00687947 */ /* 0x000fea000383ffff */
.L_x_100:
[----:B------:R-:W-:-:S07]  /*a0e0*/  MOV R2, UR4 ;  /* 0x0000000400027c02 */ /* 0x000fce0008000f00 */
.L_x_264:
[----:B--2---:R2:W3:Y:S02]  /*a0f0*/  SYNCS.PHASECHK.TRANS64.TRYWAIT P0, [R2+URZ+0x390], R5 ;  /* 0x00039005020075a7 */ /* 0x0044e400080011ff */
[----:B---3--:R-:W-:Y:S05]  /*a100*/  @!P0 NANOSLEEP.SYNCS 0x989680 ;  /* 0x009896800000895d */ /* 0x008fea0003900000 */
[----:B------:R-:W3:Y:S02]  /*a110*/  @!P0 SYNCS.PHASECHK.TRANS64 P0, [R2+URZ+0x390], R5 ;  /* 0x00039005020085a7 */ /* 0x000ee400080010ff */
[----:B---3--:R-:W-:Y:S05]  /*a120*/  @!P0 BRA `(.L_x_264) ;  /* 0xfffffffc00f08947 */ /* 0x008fea000383ffff */
[----:B------:R-:W-:Y:S05]  /*a130*/  BRA `(.L_x_265) ;  /* 0xffffffac00787947 */ /* 0x000fea000383ffff */
.L_x_101:
[----:B--2---:R2:W3:Y:S02]  /*a140*/  SYNCS.PHASECHK.TRANS64.TRYWAIT P1, [R2+URZ+0x380], R4 ;  /* 0x00038004020075a7 */ /* 0x0044e400080211ff */
[----:B---3--:R-:W-:Y:S05]  /*a150*/  @!P1 NANOSLEEP.SYNCS 0x989680 ;  /* 0x009896800000995d */ /* 0x008fea0003900000 */
[----:B------:R-:W3:Y:S02]  /*a160*/  @!P1 SYNCS.PHASECHK.TRANS64 P1, [R2+URZ+0x380], R4 ;  /* 0x00038004020095a7 */ /* 0x000ee400080210ff */
[----:B---3--:R-:W-:Y:S05]  /*a170*/  @!P1 BRA `(.L_x_101) ;  /* 0xfffffffc00f09947 */ /* 0x008fea000383ffff */
[----:B------:R-:W-:Y:S05]  /*a180*/  BRA `(.L_x_266) ;  /* 0xffffffac00a87947 */ /* 0x000fea000383ffff */
.L_x_104:
[----:B------:R-:W-:-:S07]  /*a190*/  MOV R0, UR4 ;  /* 0x0000000400007c02 */ /* 0x000fce0008000f00 */
.L_x_267:
[----:B--2---:R2:W3:Y:S02]  /*a1a0*/  SYNCS.PHASECHK.TRANS64.TRYWAIT P0, [R0+URZ+0x390], R2 ;  /* 0x00039002000075a7 */ /* 0x0044e400080011ff */
[----:B---3--:R-:W-:Y:S05]  /*a1b0*/  @!P0 NANOSLEEP.SYNCS 0x989680 ;  /* 0x009896800000895d */ /* 0x008fea0003900000 */
[----:B------:R-:W3:Y:S02]  /*a1c0*/  @!P0 SYNCS.PHASECHK.TRANS64 P0, [R0+URZ+0x390], R2 ;  /* 0x00039002000085a7 */ /* 0x000ee400080010ff */
[----:B---3--:R-:W-:Y:S05]  /*a1d0*/  @!P0 BRA `(.L_x_267) ;  /* 0xfffffffc00f08947 */ /* 0x008fea000383ffff */
[----:B------:R-:W-:Y:S05]  /*a1e0*/  BRA `(.L_x_103) ;  /* 0xffffffac00fc7947 */ /* 0x000fea000383ffff */
.L_x_111:
[----:B-1----:R1:W2:Y:S02]  /*a1f0*/  SYNCS.PHASECHK.TRANS64.TRYWAIT P1, [R0+URZ+0x380], R2 ;  /* 0x00038002000075a7 */ /* 0x0022a400080211ff */
[----:B--2---:R-:W-:Y:S05]  /*a200*/  @!P1 NANOSLEEP.SYNCS 0x989680 ;  /* 0x009896800000995d */ /* 0x004fea0003900000 */
[----:B------:R-:W2:Y:S02]  /*a210*/  @!P1 SYNCS.PHASECHK.TRANS64 P1, [R0+URZ+0x380], R2 ;  /* 0x00038002000095a7 */ /* 0x000ea400080210ff */
[----:B--2---:R-:W-:Y:S05]  /*a220*/  @!P1 BRA `(.L_x_111) ;  /* 0xfffffffc00f09947 */ /* 0x004fea000383ffff */
[----:B------:R-:W-:Y:S05]  /*a230*/  BRA `(.L_x_268) ;  /* 0xffffffb400587947 */ /* 0x000fea000383ffff */
.L_x_112:
[----:B------:R-:W-:-:S07]  /*a240*/  MOV R2, UR19 ;  /* 0x0000001300027c02 */ /* 0x000fce0008000f00 */
.L_x_269:
[----:B-1----:R1:W2:Y:S02]  /*a250*/  SYNCS.PHASECHK.TRANS64.TRYWAIT P0, [R2+URZ+0x3c0], R0 ;  /* 0x0003c000020075a7 */ /* 0x0022a400080011ff */
[----:B--2---:R-:W-:Y:S05]  /*a260*/  @!P0 NANOSLEEP.SYNCS 0x989680 ;  /* 0x009896800000895d */ /* 0x004fea0003900000 */
[----:B------:R-:W2:Y:S02]  /*a270*/  @!P0 SYNCS.PHASECHK.TRANS64 P0, [R2+URZ+0x3c0], R0 ;  /* 0x0003c000020085a7 */ /* 0x000ea400080010ff */
[----:B--2---:R-:W-:Y:S05]  /*a280*/  @!P0 BRA `(.L_x_269) ;  /* 0xfffffffc00f08947 */ /* 0x004fea000383ffff */
[----:B------:R-:W-:Y:S05]  /*a290*/  BRA `(.L_x_270) ;  /* 0xffffffb4008c7947 */ /* 0x000fea000383ffff */
.L_x_115:
[----:B------:R-:W-:Y:S07]  /*a2a0*/  MOV R0, UR6 ;  /* 0x0000000600007c02 */ /* 0x000fee0008000f00 */
.L_x_271:
[----:B-1----:R1:W2:Y:S02]  /*a2b0*/  SYNCS.PHASECHK.TRANS64.TRYWAIT P0, [R0+URZ], R2 ;  /* 0x00000002000075a7 */ /* 0x0022a400080011ff */
[----:B--2---:R-:W-:Y:S05]  /*a2c0*/  @!P0 NANOSLEEP.SYNCS 0x989680 ;  /* 0x009896800000895d */ /* 0x004fea0003900000 */
[----:B------:R-:W2:Y:S02]  /*a2d0*/  @!P0 SYNCS.PHASECHK.TRANS64 P0, [R0+URZ], R2 ;  /* 0x00000002000085a7 */ /* 0x000ea400080010ff */
[----:B--2---:R-:W-:Y:S05]  /*a2e0*/  @!P0 BRA `(.L_x_271) ;  /* 0xfffffffc00f08947 */ /* 0x004fea000383ffff */
[----:B------:R-:W-:Y:S05]  /*a2f0*/  BRA `(.L_x_114) ;  /* 0xffffffb400c47947 */ /* 0x000fea000383ffff */
.L_x_118:
[----:B------:R-:W-:-:S07]  /*a300*/  MOV R0, UR4 ;  /* 0x0000000400007c02 */ /* 0x000fce0008000f00 */
.L_x_272:
[----:B--2---:R2:W4:Y:S02]  /*a310*/  SYNCS.PHASECHK.TRANS64.TRYWAIT P0, [R0+URZ], R2 ;  /* 0x00000002000075a7 */ /* 0x00452400080011ff */
[----:B----4-:R-:W-:Y:S05]  /*a320*/  @!P0 NANOSLEEP.SYNCS 0x989680 ;  /* 0x009896800000895d */ /* 0x010fea0003900000 */
[----:B------:R-:W4:Y:S02]  /*a330*/  @!P0 SYNCS.PHASECHK.TRANS64 P0, [R0+URZ], R2 ;  /* 0x00000002000085a7 */ /* 0x000f2400080010ff */
[----:B----4-:R-:W-:Y:S05]  /*a340*/  @!P0 BRA `(.L_x_272) ;  /* 0xfffffffc00f08947 */ /* 0x010fea000383ffff */
[----:B------:R-:W-:Y:S05]  /*a350*/  BRA `(.L_x_273) ;  /* 0xffffffb800647947 */ /* 0x000fea000383ffff */
.L_x_119:
[----:B------:R-:W-:-:S07]  /*a360*/  MOV R0, UR5 ;  /* 0x0000000500007c02 */ /* 0x000fce0008000f00 */
.L_x_274:
[----:B-1----:R1:W2:Y:S02]  /*a370*/  SYNCS.PHASECHK.TRANS64.TRYWAIT P0, [R0+URZ], R3 ;  /* 0x00000003000075a7 */ /* 0x0022a400080011ff */
[----:B--2---:R-:W-:Y:S05]  /*a380*/  @!P0 NANOSLEEP.SYNCS 0x989680 ;  /* 0x009896800000895d */ /* 0x004fea0003900000 */
[----:B------:R-:W2:Y:S02]  /*a390*/  @!P0 SYNCS.PHASECHK.TRANS64 P0, [R0+URZ], R3 ;  /* 0x00000003000085a7 */ /* 0x000ea400080010ff */
[----:B--2---:R-:W-:Y:S05]  /*a3a0*/  @!P0 BRA `(.L_x_274) ;  /* 0xfffffffc00f08947 */ /* 0x004fea000383ffff */
[----:B------:R-:W-:Y:S05]  /*a3b0*/  BRA `(.L_x_275) ;  /* 0xffffffb800707947 */ /* 0x000fea000383ffff */
.L_x_120:
[----:B------:R-:W-:-:S07]  /*a3c0*/  MOV R0, UR5 ;  /* 0x0000000500007c02 */ /* 0x000fce0008000f00 */
.L_x_276:
[----:B-1----:R1:W2:Y:S02]  /*a3d0*/  SYNCS.PHASECHK.TRANS64.TRYWAIT P0, [R0+URZ], R3 ;  /* 0x00000003000075a7 */ /* 0x0022a400080011ff */
[----:B--2---:R-:W-:Y:S05]  /*a3e0*/  @!P0 NANOSLEEP.SYNCS 0x989680 ;  /* 0x009896800000895d */ /* 0x004fea0003900000 */
[----:B------:R-:W2:Y:S02]  /*a3f0*/  @!P0 SYNCS.PHASECHK.TRANS64 P0, [R0+URZ], R3 ;  /* 0x00000003000085a7 */ /* 0x000ea400080010ff */
[----:B--2---:R-:W-:Y:S05]  /*a400*/  @!P0 BRA `(.L_x_276) ;  /* 0xfffffffc00f08947 */ /* 0x004fea000383ffff */
[----:B------:R-:W-:Y:S05]  /*a410*/  BRA `(.L_x_277) ;  /* 0xffffffb8007c7947 */ /* 0x000fea000383ffff */
.L_x_121:
[----:B-1----:R-:W-:-:S07]  /*a420*/  MOV R0, UR4 ;  /* 0x0000000400007c02 */ /* 0x002fce0008000f00 */
.L_x_278:
[----:B-1----:R1:W2:Y:S02]  /*a430*/  SYNCS.PHASECHK.TRANS64.TRYWAIT P0, [R0+URZ], R2 ;  /* 0x00000002000075a7 */ /* 0x0022a400080011ff */
[----:B--2---:R-:W-:Y:S05]  /*a440*/  @!P0 NANOSLEEP.SYNCS 0x989680 ;  /* 0x009896800000895d */ /* 0x004fea0003900000 */
[----:B------:R-:W2:Y:S02]  /*a450*/  @!P0 SYNCS.PHASECHK.TRANS64 P0, [R0+URZ], R2 ;  /* 0x00000002000085a7 */ /* 0x000ea400080010ff */
[----:B--2---:R-:W-:Y:S05]  /*a460*/  @!P0 BRA `(.L_x_278) ;  /* 0xfffffffc00f08947 */ /* 0x004fea000383ffff */
[----:B------:R-:W-:Y:S05]  /*a470*/  BRA `(.L_x_279) ;  /* 0xffffffb800887947 */ /* 0x000fea000383ffff */
.L_x_126:
[----:B---3--:R3:W4:Y:S02]  /*a480*/  SYNCS.PHASECHK.TRANS64.TRYWAIT P0, [R12+URZ+0x380], R0 ;  /* 0x000380000c0075a7 */ /* 0x00872400080011ff */
[----:B----4-:R-:W-:Y:S05]  /*a490*/  @!P0 NANOSLEEP.SYNCS 0x989680 ;  /* 0x009896800000895d */ /* 0x010fea0003900000 */
[----:B------:R-:W4:Y:S02]  /*a4a0*/  @!P0 SYNCS.PHASECHK.TRANS64 P0, [R12+URZ+0x380], R0 ;  /* 0x000380000c0085a7 */ /* 0x000f2400080010ff */
[----:B----4-:R-:W-:Y:S05]  /*a4b0*/  @!P0 BRA `(.L_x_126) ;  /* 0xfffffffc00f08947 */ /* 0x010fea000383ffff */
[----:B------:R-:W-:Y:S05]  /*a4c0*/  BRA `(.L_x_280) ;  /* 0xffffffbc009c7947 */ /* 0x000fea000383ffff */
.L_x_129:
[----:B-1----:R-:W-:Y:S07]  /*a4d0*/  MOV R0, UR17 ;  /* 0x0000001100007c02 */ /* 0x002fee0008000f00 */
.L_x_281:
[----:B-1----:R1:W3:Y:S02]  /*a4e0*/  SYNCS.PHASECHK.TRANS64.TRYWAIT P2, [R0+URZ+0x378], R8 ;  /* 0x00037808000075a7 */ /* 0x0022e400080411ff */
[----:B---3--:R-:W-:Y:S05]  /*a4f0*/  @!P2 NANOSLEEP.SYNCS 0x989680 ;  /* 0x009896800000a95d */ /* 0x008fea0003900000 */
[----:B------:R-:W3:Y:S02]  /*a500*/  @!P2 SYNCS.PHASECHK.TRANS64 P2, [R0+URZ+0x378], R8 ;  /* 0x000378080000a5a7 */ /* 0x000ee400080410ff */
[----:B---3--:R-:W-:Y:S05]  /*a510*/  @!P2 BRA `(.L_x_281) ;  /* 0xfffffffc00f0a947 */ /* 0x008fea000383ffff */
[----:B------:R-:W-:Y:S05]  /*a520*/  BRA `(.L_x_128) ;  /* 0xffffffc000fc7947 */ /* 0x000fea000383ffff */
.L_x_132:
[----:B-1----:R-:W-:Y:S07]  /*a530*/  MOV R0, UR17 ;  /* 0x0000001100007c02 */ /* 0x002fee0008000f00 */
.L_x_282:
[----:B-1----:R1:W3:Y:S02]  /*a540*/  SYNCS.PHASECHK.TRANS64.TRYWAIT P0, [R0+URZ+0x368], R6 ;  /* 0x00036806000075a7 */ /* 0x0022e400080011ff */
[----:B---3--:R-:W-:Y:S05]  /*a550*/  @!P0 NANOSLEEP.SYNCS 0x989680 ;  /* 0x009896800000895d */ /* 0x008fea0003900000 */
[----:B------:R-:W3:Y:S02]  /*a560*/  @!P0 SYNCS.PHASECHK.TRANS64 P0, [R0+URZ+0x368], R6 ;  /* 0x00036806000085a7 */ /* 0x000ee400080010ff */
[----:B---3--:R-:W-:Y:S05]  /*a570*/  @!P0 BRA `(.L_x_282) ;  /* 0xfffffffc00f08947 */ /* 0x008fea000383ffff */
[----:B------:R-:W-:Y:S05]  /*a580*/  BRA `(.L_x_283) ;  /* 0xffffffc4004c7947 */ /* 0x000fea000383ffff */
.L_x_135:
[----:B---3--:R3:W1:Y:S02]  /*a590*/  SYNCS.PHASECHK.TRANS64.TRYWAIT P0, [R3+URZ+0x380], R0 ;  /* 0x00038000030075a7 */ /* 0x00866400080011ff */
[----:B-1----:R-:W-:Y:S05]  /*a5a0*/  @!P0 NANOSLEEP.SYNCS 0x989680 ;  /* 0x009896800000895d */ /* 0x002fea0003900000 */
[----:B------:R-:W1:Y:S02]  /*a5b0*/  @!P0 SYNCS.PHASECHK.TRANS64 P0, [R3+URZ+0x380], R0 ;  /* 0x00038000030085a7 */ /* 0x000e6400080010ff */
[----:B-1----:R-:W-:Y:S05]  /*a5c0*/  @!P0 BRA `(.L_x_135) ;  /* 0xfffffffc00f08947 */ /* 0x002fea000383ffff */
[----:B------:R-:W-:Y:S05]  /*a5d0*/  BRA `(.L_x_284) ;  /* 0xffffffc800987947 */ /* 0x000fea000383ffff */
.L_x_146:
[----:B-1----:R-:W-:Y:S04]  /*a5e0*/  MOV R0, UR44 ;  /* 0x0000002c00007c02 */ /* 0x002fe80008000f00 */
[----:B------:R1:W2:Y:S03]  /*a5f0*/  SYNCS.PHASECHK.TRANS64.TRYWAIT P1, [R0+URZ+0x360], R4 ;  /* 0x00036004000075a7 */ /* 0x0002a600080211ff */
[----:B--2---:R-:W-:Y:S05]  /*a600*/  @!P1 NANOSLEEP.SYNCS 0x989680 ;  /* 0x009896800000995d */ /* 0x004fea0003900000 */
[----:B------:R-:W2:Y:S02]  /*a610*/  @!P1 SYNCS.PHASECHK.TRANS64 P1, [R0+URZ+0x360], R4 ;  /* 0x00036004000095a7 */ /* 0x000ea400080210ff */
[----:B--2---:R-:W-:Y:S05]  /*a620*/  @!P1 BRA `(.L_x_146) ;  /* 0xfffffffc00ec9947 */ /* 0x004fea000383ffff */
[----:B------:R-:W-:Y:S05]  /*a630*/  BRA `(.L_x_145) ;  /* 0xffffffd400e87947 */ /* 0x000fea000383ffff */
.L_x_148:
[----:B------:R1:W1:Y:S02]  /*a640*/  SYNCS.PHASECHK.TRANS64.TRYWAIT P1, [R22+URZ+0x3a0], R3 ;  /* 0x0003a003160075a7 */ /* 0x00026400080211ff */
[----:B-1----:R-:W-:Y:S05]  /*a650*/  @!P1 NANOSLEEP.SYNCS 0x989680 ;  /* 0x009896800000995d */ /* 0x002fea0003900000 */
[----:B------:R-:W1:Y:S02]  /*a660*/  @!P1 SYNCS.PHASECHK.TRANS64 P1, [R22+URZ+0x3a0], R3 ;  /* 0x0003a003160095a7 */ /* 0x000e6400080210ff */
[----:B-1----:R-:W-:Y:S05]  /*a670*/  @!P1 BRA `(.L_x_148) ;  /* 0xfffffffc00f09947 */ /* 0x002fea000383ffff */
[----:B------:R-:W-:Y:S05]  /*a680*/  BRA `(.L_x_147) ;  /* 0xffffffd800247947 */ /* 0x000fea000383ffff */
        .weak           $__internal_0_$__cuda_sm10x_tcgen05_guardrail_trap_col_being_dealloced_not_returned_by_alloc
        .type           $__internal_0_$__cuda_sm10x_tcgen05_guardrail_trap_col_being_dealloced_not_returned_by_alloc,@function
        .size           $__internal_0_$__cuda_sm10x_tcgen05_guardrail_trap_col_being_dealloced_not_returned_by_alloc,($__internal_1_$__cuda_sm10x_tcgen05_guardrail_trap_phase_invalid_during_alloc - $__internal_0_$__cuda_sm10x_tcgen05_guardrail_trap_col_being_dealloced_not_returned_by_alloc)
$__internal_0_$__cuda_sm10x_tcgen05_guardrail_trap_col_being_dealloced_not_returned_by_alloc:
[----:B------:R-:W-:Y:S05]  /*a690*/  BPT.TRAP 0x1 ;  /* 0x000000040000795c */ /* 0x000fea0000300000 */
[----:B------:R-:W-:-:S04]  /*a6a0*/  HFMA2 R3, -RZ, RZ, 0, 0 ;  /* 0x00000000ff037431 */ /* 0x000fc800000001ff */
[----:B------:R-:W-:Y:S05]  /*a6b0*/  RET.REL.NODEC R2 `(_ZN7cutlass13device_kernelINS_4gemm6kernel13GemmUniversalIN4cute5tupleIJiiiiEEENS1_10collective13CollectiveMmaINS1_35MainloopSm100TmaUmmaWarpSpecializedILi54ELi2ELi4ENS5_IJNS4_1CILi4EEENSA_ILi2EEENSA_ILi1EEEEEEEENS5_IJNSA_ILi64EEESG_NSA_ILi32EEEEEENS_12float_e4m3_tENS5_IJlSD_lEEESJ_SK_NS4_8TiledMMAINS4_8MMA_AtomIJNS4_10MMA_TraitsINS4_19SM100_MMA_F8F6F4_SSEJSJ_SJ_fSG_SG_NS4_17integral_constantINS4_4UMMA5MajorELSR_0EEESS_NSP_INSQ_7ScaleInELST_0EEESU_EEEEEENS4_6LayoutINS5_IJSD_SD_SD_EEENS5_IJNSA_ILi0EEESZ_SZ_EEEEENS5_IJNS4_10UnderscoreES12_S12_EEEEENS4_23SM90_TMA_LOAD_MULTICASTENS4_14ComposedLayoutINS4_7SwizzleILi1ELi4ELi3EEENS4_18smem_ptr_flag_bitsILi8EEENSX_INS5_IJNSA_ILi8EEESH_EEENS5_IJSH_SD_EEEEEEEvNS4_8identityES15_S1F_vS1G_EENS_8epilogue10collective18CollectiveEpilogueINS1I_23Sm100TmaWarpSpecializedILi1ELi1ELi32ELb0ELb0EEEJSI_NS5_IJNSX_ISG_SD_EES1N_EEESJ_SK_SJ_SK_NS1I_6fusion15FusionCallbacksIS1M_NS1P_17LinearCombinationISJ_fSJ_fLNS_15FloatRoundStyleE2EEESI_S1O_JEEENS4_5SM1004TMEM4LOAD26SM100_TMEM_LOAD_16dp32b32xENS4_13SM90_TMA_LOADENS16_INS17_ILi2ELi4ELi3EEES1A_NSX_INS5_IJS1B_SG_EEENS5_IJSG_SD_EEEEEEENS4_39AutoVectorizingCopyWithAssumedAlignmentILi128EEENS4_14SM90_TMA_STOREES24_S26_S26_EEEvvEEEEvNT_6ParamsE) ;  /* 0xffffff5802507950 */ /* 0x000fea0003c3ffff */
        .weak           $__internal_1_$__cuda_sm10x_tcgen05_guardrail_trap_phase_invalid_during_alloc
        .type           $__internal_1_$__cuda_sm10x_tcgen05_guardrail_trap_phase_invalid_during_alloc,@function
        .size           $__internal_1_$__cuda_sm10x_tcgen05_guardrail_trap_phase_invalid_during_alloc,($__internal_2_$__cuda_sm10x_tcgen05_guardrail_trap_unallocated_columns_being_dealloced - $__internal_1_$__cuda_sm10x_tcgen05_guardrail_trap_phase_invalid_during_alloc)
$__internal_1_$__cuda_sm10x_tcgen05_guardrail_trap_phase_invalid_during_alloc:
[----:B------:R-:W-:Y:S05]  /*a6c0*/  BPT.TRAP 0x1 ;  /* 0x000000040000795c */ /* 0x000fea0000300000 */
[----:B------:R-:W-:-:S04]  /*a6d0*/  MOV R5, 0x0 ;  /* 0x0000000000057802 */ /* 0x000fc80000000f00 */
[----:B------:R-:W-:Y:S05]  /*a6e0*/  RET.REL.NODEC R4 `(_ZN7cutlass13device_kernelINS_4gemm6kernel13GemmUniversalIN4cute5tupleIJiiiiEEENS1_10collective13CollectiveMmaINS1_35MainloopSm100TmaUmmaWarpSpecializedILi54ELi2ELi4ENS5_IJNS4_1CILi4EEENSA_ILi2EEENSA_ILi1EEEEEEEENS5_IJNSA_ILi64EEESG_NSA_ILi32EEEEEENS_12float_e4m3_tENS5_IJlSD_lEEESJ_SK_NS4_8TiledMMAINS4_8MMA_AtomIJNS4_10MMA_TraitsINS4_19SM100_MMA_F8F6F4_SSEJSJ_SJ_fSG_SG_NS4_17integral_constantINS4_4UMMA5MajorELSR_0EEESS_NSP_INSQ_7ScaleInELST_0EEESU_EEEEEENS4_6LayoutINS5_IJSD_SD_SD_EEENS5_IJNSA_ILi0EEESZ_SZ_EEEEENS5_IJNS4_10UnderscoreES12_S12_EEEEENS4_23SM90_TMA_LOAD_MULTICASTENS4_14ComposedLayoutINS4_7SwizzleILi1ELi4ELi3EEENS4_18smem_ptr_flag_bitsILi8EEENSX_INS5_IJNSA_ILi8EEESH_EEENS5_IJSH_SD_EEEEEEEvNS4_8identityES15_S1F_vS1G_EENS_8epilogue10collective18CollectiveEpilogueINS1I_23Sm100TmaWarpSpecializedILi1ELi1ELi32ELb0ELb0EEEJSI_NS5_IJNSX_ISG_SD_EES1N_EEESJ_SK_SJ_SK_NS1I_6fusion15FusionCallbacksIS1M_NS1P_17LinearCombinationISJ_fSJ_fLNS_15FloatRoundStyleE2EEESI_S1O_JEEENS4_5SM1004TMEM4LOAD26SM100_TMEM_LOAD_16dp32b32xENS4_13SM90_TMA_LOADENS16_INS17_ILi2ELi4ELi3EEES1A_NSX_INS5_IJS1B_SG_EEENS5_IJSG_SD_EEEEEEENS4_39AutoVectorizingCopyWithAssumedAlignmentILi128EEENS4_14SM90_TMA_STOREES24_S26_S26_EEEvvEEEEvNT_6ParamsE) ;  /* 0xffffff5804447950 */ /* 0x000fea0003c3ffff */
        .weak           $__internal_2_$__cuda_sm10x_tcgen05_guardrail_trap_unallocated_columns_being_dealloced
        .type           $__internal_2_$__cuda_sm10x_tcgen05_guardrail_trap_unallocated_columns_being_dealloced,@function
        .size           $__internal_2_$__cuda_sm10x_tcgen05_guardrail_trap_unallocated_columns_being_dealloced,(.L_x_286 - $__internal_2_$__cuda_sm10x_tcgen05_guardrail_trap_unallocated_columns_being_dealloced)
$__internal_2_$__cuda_sm10x_tcgen05_guardrail_trap_unallocated_columns_being_dealloced:
[----:B------:R-:W-:Y:S05]  /*a6f0*/  BPT.TRAP 0x1 ;  /* 0x000000040000795c */ /* 0x000fea0000300000 */
[----:B------:R-:W-:-:S04]  /*a700*/  HFMA2 R3, -RZ, RZ, 0, 0 ;  /* 0x00000000ff037431 */ /* 0x000fc800000001ff */
[----:B------:R-:W-:Y:S05]  /*a710*/  RET.REL.NODEC R2 `(_ZN7cutlass13device_kernelINS_4gemm6kernel13GemmUniversalIN4cute5tupleIJiiiiEEENS1_10collective13CollectiveMmaINS1_35MainloopSm100TmaUmmaWarpSpecializedILi54ELi2ELi4ENS5_IJNS4_1CILi4EEENSA_ILi2EEENSA_ILi1EEEEEEEENS5_IJNSA_ILi64EEESG_NSA_ILi32EEEEEENS_12float_e4m3_tENS5_IJlSD_lEEESJ_SK_NS4_8TiledMMAINS4_8MMA_AtomIJNS4_10MMA_TraitsINS4_19SM100_MMA_F8F6F4_SSEJSJ_SJ_fSG_SG_NS4_17integral_constantINS4_4UMMA5MajorELSR_0EEESS_NSP_INSQ_7ScaleInELST_0EEESU_EEEEEENS4_6LayoutINS5_IJSD_SD_SD_EEENS5_IJNSA_ILi0EEESZ_SZ_EEEEENS5_IJNS4_10UnderscoreES12_S12_EEEEENS4_23SM90_TMA_LOAD_MULTICASTENS4_14ComposedLayoutINS4_7SwizzleILi1ELi4ELi3EEENS4_18smem_ptr_flag_bitsILi8EEENSX_INS5_IJNSA_ILi8EEESH_EEENS5_IJSH_SD_EEEEEEEvNS4_8identityES15_S1F_vS1G_EENS_8epilogue10collective18CollectiveEpilogueINS1I_23Sm100TmaWarpSpecializedILi1ELi1ELi32ELb0ELb0EEEJSI_NS5_IJNSX_ISG_SD_EES1N_EEESJ_SK_SJ_SK_NS1I_6fusion15FusionCallbacksIS1M_NS1P_17LinearCombinationISJ_fSJ_fLNS_15FloatRoundStyleE2EEESI_S1O_JEEENS4_5SM1004TMEM4LOAD26SM100_TMEM_LOAD_16dp32b32xENS4_13SM90_TMA_LOADENS16_INS17_ILi2ELi4ELi3EEES1A_NSX_INS5_IJS1B_SG_EEENS5_IJSG_SD_EEEEEEENS4_39AutoVectorizingCopyWithAssumedAlignmentILi128EEENS4_14SM90_TMA_STOREES24_S26_S26_EEEvvEEEEvNT_6ParamsE) ;  /* 0xffffff5802387950 */ /* 0x000fea0003c3ffff */
.L_x_285:
[----:B------:R-:W-:-:S00]  /*a720*/  BRA `(.L_x_285) ;  /* 0xfffffffc00fc7947 */ /* 0x000fc0000383ffff */
[----:B------:R-:W-:-:S00]  /*a730*/  NOP ;  /* 0x0000000000007918 */ /* 0x000fc00000000000 */
        /* <DEDUP_REMOVED lines=12> */
.L_x_286:


//--------------------- .nv.global.init           --------------------------
	.section	.nv.global.init,"aw",@progbits
.nv.global.init:
	.type		$str$27,@object
	.size		$str$27,($str$28 - $str$27)
$str$27:
        /*0000*/ 	.byte	0x28, 0x61, 0x64, 0x64, 0x72, 0x65, 0x73, 0x73, 0x20, 0x26, 0x20, 0x6d, 0x61, 0x73, 0x6b, 0x29
        /*0010*/ 	.byte	0x20, 0x3d, 0x3d, 0x20, 0x30, 0x00
	.type		$str$28,@object
	.size		$str$28,($str$26 - $str$28)
$str$28:
        /*0016*/ 	.byte	0x2f, 0x74, 0x6d, 0x70, 0x2f, 0x63, 0x75, 0x74, 0x6c, 0x61, 0x73, 0x73, 0x5f, 0x73, 0x77, 0x65
        /*0026*/ 	.byte	0x65, 0x70, 0x5f, 0x73, 0x72, 0x63, 0x2f, 0x69, 0x6e, 0x63, 0x6c, 0x75, 0x64, 0x65, 0x2f, 0x63
        /*0036*/ 	.byte	0x75, 0x74, 0x65, 0x2f, 0x70, 0x6f, 0x69, 0x6e, 0x74, 0x65, 0x72, 0x5f, 0x66, 0x6c, 0x61, 0x67
        /*0046*/ 	.byte	0x67, 0x65, 0x64, 0x2e, 0x68, 0x70, 0x70, 0x00
	.type		$str$26,@object
	.size		$str$26,($str$25 - $str$26)
$str$26:
        /*004e*/ 	.byte	0x2f, 0x74, 0x6d, 0x70, 0x2f, 0x63, 0x75, 0x74, 0x6c, 0x61, 0x73, 0x73, 0x5f, 0x73, 0x77, 0x65
        /*005e*/ 	.byte	0x65, 0x70, 0x5f, 0x73, 0x72, 0x63, 0x2f, 0x69, 0x6e, 0x63, 0x6c, 0x75, 0x64, 0x65, 0x2f, 0x63
        /*006e*/ 	.byte	0x75, 0x74, 0x65, 0x2f, 0x61, 0x74, 0x6f, 0x6d, 0x2f, 0x63, 0x6f, 0x70, 0x79, 0x5f, 0x74, 0x72
        /*007e*/ 	.byte	0x61, 0x69, 0x74, 0x73, 0x5f, 0x73, 0x6d, 0x31, 0x30, 0x30, 0x2e, 0x68, 0x70, 0x70, 0x00
	.type		$str$25,@object
	.size		$str$25,(__unnamed_1 - $str$25)
$str$25:
        /*008d*/ 	.byte	0x28, 0x28, 0x75, 0x69, 0x6e, 0x74, 0x33, 0x32, 0x5f, 0x74, 0x28, 0x74, 0x68, 0x72, 0x65, 0x61
        /*009d*/ 	.byte	0x64, 0x49, 0x64, 0x78, 0x2e, 0x78, 0x29, 0x20, 0x2f, 0x20, 0x33, 0x32, 0x29, 0x20, 0x25, 0x20
        /*00ad*/ 	.byte	0x34, 0x29, 0x20, 0x3d, 0x3d, 0x20, 0x28, 0x28, 0x28, 0x74, 0x6d, 0x65, 0x6d, 0x5f, 0x61, 0x64
        /*00bd*/ 	.byte	0x64, 0x72, 0x20, 0x3e, 0x3e, 0x20, 0x31, 0x36, 0x29, 0x20, 0x2f, 0x20, 0x33, 0x32, 0x29, 0x20
        /*00cd*/ 	.byte	0x25, 0x20, 0x34, 0x29, 0x00
	.type		__unnamed_1,@object
	.size		__unnamed_1,(__unnamed_2 - __unnamed_1)
__unnamed_1:
        /*00d2*/ 	.byte	0x61, 0x75, 0x74, 0x6f, 0x20, 0x63, 0x75, 0x74, 0x65, 0x3a, 0x3a, 0x61, 0x73, 0x5f, 0x70, 0x6f
        /* <DEDUP_REMOVED lines=24> */
        /*0262*/ 	.byte	0x3c, 0x34, 0x30, 0x39, 0x36, 0x3e, 0x3e, 0x3e, 0x3e, 0x5d, 0x00
	.type		__unnamed_2,@object
	.size		__unnamed_2,(.L_2 - __unnamed_2)
__unnamed_2:
        /* <DEDUP_REMOVED lines=40> */
        /*04ed*/ 	.byte	0x74, 0x65, 0x3a, 0x3a, 0x43, 0x3c, 0x30, 0x3e, 0x3e, 0x3e, 0x3e, 0x5d, 0x00
.L_2:


//--------------------- .nv.shared._ZN7cutlass13device_kernelINS_4gemm6kernel13GemmUniversalIN4cute5tupleIJiiiiEEENS1_10collective13CollectiveMmaINS1_35MainloopSm100TmaUmmaWarpSpecializedILi54ELi2ELi4ENS5_IJNS4_1CILi4EEENSA_ILi2EEENSA_ILi1EEEEEEEENS5_IJNSA_ILi64EEESG_NSA_ILi32EEEEEENS_12float_e4m3_tENS5_IJlSD_lEEESJ_SK_NS4_8TiledMMAINS4_8MMA_AtomIJNS4_10MMA_TraitsINS4_19SM100_MMA_F8F6F4_SSEJSJ_SJ_fSG_SG_NS4_17integral_constantINS4_4UMMA5MajorELSR_0EEESS_NSP_INSQ_7ScaleInELST_0EEESU_EEEEEENS4_6LayoutINS5_IJSD_SD_SD_EEENS5_IJNSA_ILi0EEESZ_SZ_EEEEENS5_IJNS4_10UnderscoreES12_S12_EEEEENS4_23SM90_TMA_LOAD_MULTICASTENS4_14ComposedLayoutINS4_7SwizzleILi1ELi4ELi3EEENS4_18smem_ptr_flag_bitsILi8EEENSX_INS5_IJNSA_ILi8EEESH_EEENS5_IJSH_SD_EEEEEEEvNS4_8identityES15_S1F_vS1G_EENS_8epilogue10collective18CollectiveEpilogueINS1I_23Sm100TmaWarpSpecializedILi1ELi1ELi32ELb0ELb0EEEJSI_NS5_IJNSX_ISG_SD_EES1N_EEESJ_SK_SJ_SK_NS1I_6fusion15FusionCallbacksIS1M_NS1P_17LinearCombinationISJ_fSJ_fLNS_15FloatRoundStyleE2EEESI_S1O_JEEENS4_5SM1004TMEM4LOAD26SM100_TMEM_LOAD_16dp32b32xENS4_13SM90_TMA_LOADENS16_INS17_ILi2ELi4ELi3EEES1A_NSX_INS5_IJS1B_SG_EEENS5_IJSG_SD_EEEEEEENS4_39AutoVectorizingCopyWithAssumedAlignmentILi128EEENS4_14SM90_TMA_STOREES24_S26_S26_EEEvvEEEEvNT_6ParamsE --------------------------
	.section	.nv.shared._ZN7cutlass13device_kernelINS_4gemm6kernel13GemmUniversalIN4cute5tupleIJiiiiEEENS1_10collective13CollectiveMmaINS1_35MainloopSm100TmaUmmaWarpSpecializedILi54ELi2ELi4ENS5_IJNS4_1CILi4EEENSA_ILi2EEENSA_ILi1EEEEEEEENS5_IJNSA_ILi64EEESG_NSA_ILi32EEEEEENS_12float_e4m3_tENS5_IJlSD_lEEESJ_SK_NS4_8TiledMMAINS4_8MMA_AtomIJNS4_10MMA_TraitsINS4_19SM100_MMA_F8F6F4_SSEJSJ_SJ_fSG_SG_NS4_17integral_constantINS4_4UMMA5MajorELSR_0EEESS_NSP_INSQ_7ScaleInELST_0EEESU_EEEEEENS4_6LayoutINS5_IJSD_SD_SD_EEENS5_IJNSA_ILi0EEESZ_SZ_EEEEENS5_IJNS4_10UnderscoreES12_S12_EEEEENS4_23SM90_TMA_LOAD_MULTICASTENS4_14ComposedLayoutINS4_7SwizzleILi1ELi4ELi3EEENS4_18smem_ptr_flag_bitsILi8EEENSX_INS5_IJNSA_ILi8EEESH_EEENS5_IJSH_SD_EEEEEEEvNS4_8identityES15_S1F_vS1G_EENS_8epilogue10collective18CollectiveEpilogueINS1I_23Sm100TmaWarpSpecializedILi1ELi1ELi32ELb0ELb0EEEJSI_NS5_IJNSX_ISG_SD_EES1N_EEESJ_SK_SJ_SK_NS1I_6fusion15FusionCallbacksIS1M_NS1P_17LinearCombinationISJ_fSJ_fLNS_15FloatRoundStyleE2EEESI_S1O_JEEENS4_5SM1004TMEM4LOAD26SM100_TMEM_LOAD_16dp32b32xENS4_13SM90_TMA_LOADENS16_INS17_ILi2ELi4ELi3EEES1A_NSX_INS5_IJS1B_SG_EEENS5_IJSG_SD_EEEEEEENS4_39AutoVectorizingCopyWithAssumedAlignmentILi128EEENS4_14SM90_TMA_STOREES24_S26_S26_EEEvvEEEEvNT_6ParamsE,"aw",@nobits
	.sectionflags	@""
	.align	16
	.zero		1024


//--------------------- .nv.shared.reserved.0     --------------------------
	.section	.nv.shared.reserved.0,"aw",@nobits
	.weak		__nv_reservedSMEM_offset_0_alias
	.size		__nv_reservedSMEM_offset_0_alias, 0, 64
	.other		__nv_reservedSMEM_offset_0_alias,@"STO_CUDA_RESERVED_SHARED STV_DEFAULT"
__nv_reservedSMEM_offset_0_alias:
	.zero		0
.nv.shared.reserved.0:
	.zero		64
	.weak		__nv_reservedSMEM_tcgen05_partition
	.type		__nv_reservedSMEM_tcgen05_partition,@object
	.size		__nv_reservedSMEM_tcgen05_partition,(.L_0 - __nv_reservedSMEM_tcgen05_partition)
__nv_reservedSMEM_tcgen05_partition:
	.zero		32
.L_0:


//--------------------- .nv.global                --------------------------
	.section	.nv.global,"aw",@nobits
.nv.global:
	.type		_ZN40_INTERNAL_15232033_4_k_cu_2ad04f0a_298134cute1_E,@object
	.size		_ZN40_INTERNAL_15232033_4_k_cu_2ad04f0a_298134cute1_E,(_ZN40_INTERNAL_15232033_4_k_cu_2ad04f0a_298134cuda3std3__45__cpo6cbeginE - _ZN40_INTERNAL_15232033_4_k_cu_2ad04f0a_298134cute1_E)
_ZN40_INTERNAL_15232033_4_k_cu_2ad04f0a_298134cute1_E:
	.zero		1
	.type		_ZN40_INTERNAL_15232033_4_k_cu_2ad04f0a_298134cuda3std3__45__cpo6cbeginE,@object
	.size		_ZN40_INTERNAL_15232033_4_k_cu_2ad04f0a_298134cuda3std3__45__cpo6cbeginE,(_ZN40_INTERNAL_15232033_4_k_cu_2ad04f0a_298134cuda3std3__48in_placeE - _ZN40_INTERNAL_15232033_4_k_cu_2ad04f0a_298134cuda3std3__45__cpo6cbeginE)
_ZN40_INTERNAL_15232033_4_k_cu_2ad04f0a_298134cuda3std3__45__cpo6cbeginE:
	.zero		1
	.type		_ZN40_INTERNAL_15232033_4_k_cu_2ad04f0a_298134cuda3std3__48in_placeE,@object
	.size		_ZN40_INTERNAL_15232033_4_k_cu_2ad04f0a_298134cuda3std3__48in_placeE,(_ZN40_INTERNAL_15232033_4_k_cu_2ad04f0a_298134cuda3std6ranges3__45__cpo9iter_moveE - _ZN40_INTERNAL_15232033_4_k_cu_2ad04f0a_298134cuda3std3__48in_placeE)
_ZN40_INTERNAL_15232033_4_k_cu_2ad04f0a_298134cuda3std3__48in_placeE:
	.zero		1
	.type		_ZN40_INTERNAL_15232033_4_k_cu_2ad04f0a_298134cuda3std6ranges3__45__cpo9iter_moveE,@object
	.size		_ZN40_INTERNAL_15232033_4_k_cu_2ad04f0a_298134cuda3std6ranges3__45__cpo9iter_moveE,(_ZN40_INTERNAL_15232033_4_k_cu_2ad04f0a_298134cuda3std3__45__cpo5beginE - _ZN40_INTERNAL_15232033_4_k_cu_2ad04f0a_298134cuda3std6ranges3__45__cpo9iter_moveE)
_ZN40_INTERNAL_15232033_4_k_cu_2ad04f0a_298134cuda3std6ranges3__45__cpo9iter_moveE:
	.zero		1
	.type		_ZN40_INTERNAL_15232033_4_k_cu_2ad04f0a_298134cuda3std3__45__cpo5beginE,@object
	.size		_ZN40_INTERNAL_15232033_4_k_cu_2ad04f0a_298134cuda3std3__45__cpo5beginE,(_ZN40_INTERNAL_15232033_4_k_cu_2ad04f0a_298134cuda3std3__442_GLOBAL__N__15232033_4_k_cu_2ad04f0a_298136ignoreE - _ZN40_INTERNAL_15232033_4_k_cu_2ad04f0a_298134cuda3std3__45__cpo5beginE)
_ZN40_INTERNAL_15232033_4_k_cu_2ad04f0a_298134cuda3std3__45__cpo5beginE:
	.zero		1
	.type		_ZN40_INTERNAL_15232033_4_k_cu_2ad04f0a_298134cuda3std3__442_GLOBAL__N__15232033_4_k_cu_2ad04f0a_298136ignoreE,@object
	.size		_ZN40_INTERNAL_15232033_4_k_cu_2ad04f0a_298134cuda3std3__442_GLOBAL__N__15232033_4_k_cu_2ad04f0a_298136ignoreE,(_ZN40_INTERNAL_15232033_4_k_cu_2ad04f0a_298134cute7productE - _ZN40_INTERNAL_15232033_4_k_cu_2ad04f0a_298134cuda3std3__442_GLOBAL__N__15232033_4_k_cu_2ad04f0a_298136ignoreE)
_ZN40_INTERNAL_15232033_4_k_cu_2ad04f0a_298134cuda3std3__442_GLOBAL__N__15232033_4_k_cu_2ad04f0a_298136ignoreE:
	.zero		1
	.type		_ZN40_INTERNAL_15232033_4_k_cu_2ad04f0a_298134cute7productE,@object
	.size		_ZN40_INTERNAL_15232033_4_k_cu_2ad04f0a_298134cute7productE,(_ZN40_INTERNAL_15232033_4_k_cu_2ad04f0a_298134cuda3std3__45__cpo3endE - _ZN40_INTERNAL_15232033_4_k_cu_2ad04f0a_298134cute7productE)
_ZN40_INTERNAL_15232033_4_k_cu_2ad04f0a_298134cute7productE:
	.zero		1
	.type		_ZN40_INTERNAL_15232033_4_k_cu_2ad04f0a_298134cuda3std3__45__cpo3endE,@object
	.size		_ZN40_INTERNAL_15232033_4_k_cu_2ad04f0a_298134cuda3std3__45__cpo3endE,(_ZN40_INTERNAL_15232033_4_k_cu_2ad04f0a_298134cuda3std3__419piecewise_constructE - _ZN40_INTERNAL_15232033_4_k_cu_2ad04f0a_298134cuda3std3__45__cpo3endE)
_ZN40_INTERNAL_15232033_4_k_cu_2ad04f0a_298134cuda3std3__45__cpo3endE:
	.zero		1
	.type		_ZN40_INTERNAL_15232033_4_k_cu_2ad04f0a_298134cuda3std3__419piecewise_constructE,@object
	.size		_ZN40_INTERNAL_15232033_4_k_cu_2ad04f0a_298134cuda3std3__419piecewise_constructE,(_ZN40_INTERNAL_15232033_4_k_cu_2ad04f0a_298134cuda3std3__45__cpo4cendE - _ZN40_INTERNAL_15232033_4_k_cu_2ad04f0a_298134cuda3std3__419piecewise_constructE)
_ZN40_INTERNAL_15232033_4_k_cu_2ad04f0a_298134cuda3std3__419piecewise_constructE:
	.zero		1
	.type		_ZN40_INTERNAL_15232033_4_k_cu_2ad04f0a_298134cuda3std3__45__cpo4cendE,@object
	.size		_ZN40_INTERNAL_15232033_4_k_cu_2ad04f0a_298134cuda3std3__45__cpo4cendE,(_ZN40_INTERNAL_15232033_4_k_cu_2ad04f0a_298134cuda3std6ranges3__45__cpo4swapE - _ZN40_INTERNAL_15232033_4_k_cu_2ad04f0a_298134cuda3std3__45__cpo4cendE)
_ZN40_INTERNAL_15232033_4_k_cu_2ad04f0a_298134cuda3std3__45__cpo4cendE:
	.zero		1
	.type		_ZN40_INTERNAL_15232033_4_k_cu_2ad04f0a_298134cuda3std6ranges3__45__cpo4swapE,@object
	.size		_ZN40_INTERNAL_15232033_4_k_cu_2ad04f0a_298134cuda3std6ranges3__45__cpo4swapE,(.L_10 - _ZN40_INTERNAL_15232033_4_k_cu_2ad04f0a_298134cuda3std6ranges3__45__cpo4swapE)
_ZN40_INTERNAL_15232033_4_k_cu_2ad04f0a_298134cuda3std6ranges3__45__cpo4swapE:
	.zero		1
.L_10:


//--------------------- .nv.constant0._ZN7cutlass13device_kernelINS_4gemm6kernel13GemmUniversalIN4cute5tupleIJiiiiEEENS1_10collective13CollectiveMmaINS1_35MainloopSm100TmaUmmaWarpSpecializedILi54ELi2ELi4ENS5_IJNS4_1CILi4EEENSA_ILi2EEENSA_ILi1EEEEEEEENS5_IJNSA_ILi64EEESG_NSA_ILi32EEEEEENS_12float_e4m3_tENS5_IJlSD_lEEESJ_SK_NS4_8TiledMMAINS4_8MMA_AtomIJNS4_10MMA_TraitsINS4_19SM100_MMA_F8F6F4_SSEJSJ_SJ_fSG_SG_NS4_17integral_constantINS4_4UMMA5MajorELSR_0EEESS_NSP_INSQ_7ScaleInELST_0EEESU_EEEEEENS4_6LayoutINS5_IJSD_SD_SD_EEENS5_IJNSA_ILi0EEESZ_SZ_EEEEENS5_IJNS4_10UnderscoreES12_S12_EEEEENS4_23SM90_TMA_LOAD_MULTICASTENS4_14ComposedLayoutINS4_7SwizzleILi1ELi4ELi3EEENS4_18smem_ptr_flag_bitsILi8EEENSX_INS5_IJNSA_ILi8EEESH_EEENS5_IJSH_SD_EEEEEEEvNS4_8identityES15_S1F_vS1G_EENS_8epilogue10collective18CollectiveEpilogueINS1I_23Sm100TmaWarpSpecializedILi1ELi1ELi32ELb0ELb0EEEJSI_NS5_IJNSX_ISG_SD_EES1N_EEESJ_SK_SJ_SK_NS1I_6fusion15FusionCallbacksIS1M_NS1P_17LinearCombinationISJ_fSJ_fLNS_15FloatRoundStyleE2EEESI_S1O_JEEENS4_5SM1004TMEM4LOAD26SM100_TMEM_LOAD_16dp32b32xENS4_13SM90_TMA_LOADENS16_INS17_ILi2ELi4ELi3EEES1A_NSX_INS5_IJS1B_SG_EEENS5_IJSG_SD_EEEEEEENS4_39AutoVectorizingCopyWithAssumedAlignmentILi128EEENS4_14SM90_TMA_STOREES24_S26_S26_EEEvvEEEEvNT_6ParamsE --------------------------
	.section	.nv.constant0._ZN7cutlass13device_kernelINS_4gemm6kernel13GemmUniversalIN4cute5tupleIJiiiiEEENS1_10collective13CollectiveMmaINS1_35MainloopSm100TmaUmmaWarpSpecializedILi54ELi2ELi4ENS5_IJNS4_1CILi4EEENSA_ILi2EEENSA_ILi1EEEEEEEENS5_IJNSA_ILi64EEESG_NSA_ILi32EEEEEENS_12float_e4m3_tENS5_IJlSD_lEEESJ_SK_NS4_8TiledMMAINS4_8MMA_AtomIJNS4_10MMA_TraitsINS4_19SM100_MMA_F8F6F4_SSEJSJ_SJ_fSG_SG_NS4_17integral_constantINS4_4UMMA5MajorELSR_0EEESS_NSP_INSQ_7ScaleInELST_0EEESU_EEEEEENS4_6LayoutINS5_IJSD_SD_SD_EEENS5_IJNSA_ILi0EEESZ_SZ_EEEEENS5_IJNS4_10UnderscoreES12_S12_EEEEENS4_23SM90_TMA_LOAD_MULTICASTENS4_14ComposedLayoutINS4_7SwizzleILi1ELi4ELi3EEENS4_18smem_ptr_flag_bitsILi8EEENSX_INS5_IJNSA_ILi8EEESH_EEENS5_IJSH_SD_EEEEEEEvNS4_8identityES15_S1F_vS1G_EENS_8epilogue10collective18CollectiveEpilogueINS1I_23Sm100TmaWarpSpecializedILi1ELi1ELi32ELb0ELb0EEEJSI_NS5_IJNSX_ISG_SD_EES1N_EEESJ_SK_SJ_SK_NS1I_6fusion15FusionCallbacksIS1M_NS1P_17LinearCombinationISJ_fSJ_fLNS_15FloatRoundStyleE2EEESI_S1O_JEEENS4_5SM1004TMEM4LOAD26SM100_TMEM_LOAD_16dp32b32xENS4_13SM90_TMA_LOADENS16_INS17_ILi2ELi4ELi3EEES1A_NSX_INS5_IJS1B_SG_EEENS5_IJSG_SD_EEEEEEENS4_39AutoVectorizingCopyWithAssumedAlignmentILi128EEENS4_14SM90_TMA_STOREES24_S26_S26_EEEvvEEEEvNT_6ParamsE,"a",@progbits
	.sectionflags	@""
	.align	4
.nv.constant0._ZN7cutlass13device_kernelINS_4gemm6kernel13GemmUniversalIN4cute5tupleIJiiiiEEENS1_10collective13CollectiveMmaINS1_35MainloopSm100TmaUmmaWarpSpecializedILi54ELi2ELi4ENS5_IJNS4_1CILi4EEENSA_ILi2EEENSA_ILi1EEEEEEEENS5_IJNSA_ILi64EEESG_NSA_ILi32EEEEEENS_12float_e4m3_tENS5_IJlSD_lEEESJ_SK_NS4_8TiledMMAINS4_8MMA_AtomIJNS4_10MMA_TraitsINS4_19SM100_MMA_F8F6F4_SSEJSJ_SJ_fSG_SG_NS4_17integral_constantINS4_4UMMA5MajorELSR_0EEESS_NSP_INSQ_7ScaleInELST_0EEESU_EEEEEENS4_6LayoutINS5_IJSD_SD_SD_EEENS5_IJNSA_ILi0EEESZ_SZ_EEEEENS5_IJNS4_10UnderscoreES12_S12_EEEEENS4_23SM90_TMA_LOAD_MULTICASTENS4_14ComposedLayoutINS4_7SwizzleILi1ELi4ELi3EEENS4_18smem_ptr_flag_bitsILi8EEENSX_INS5_IJNSA_ILi8EEESH_EEENS5_IJSH_SD_EEEEEEEvNS4_8identityES15_S1F_vS1G_EENS_8epilogue10collective18CollectiveEpilogueINS1I_23Sm100TmaWarpSpecializedILi1ELi1ELi32ELb0ELb0EEEJSI_NS5_IJNSX_ISG_SD_EES1N_EEESJ_SK_SJ_SK_NS1I_6fusion15FusionCallbacksIS1M_NS1P_17LinearCombinationISJ_fSJ_fLNS_15FloatRoundStyleE2EEESI_S1O_JEEENS4_5SM1004TMEM4LOAD26SM100_TMEM_LOAD_16dp32b32xENS4_13SM90_TMA_LOADENS16_INS17_ILi2ELi4ELi3EEES1A_NSX_INS5_IJS1B_SG_EEENS5_IJSG_SD_EEEEEEENS4_39AutoVectorizingCopyWithAssumedAlignmentILi128EEENS4_14SM90_TMA_STOREES24_S26_S26_EEEvvEEEEvNT_6ParamsE:
	.zero		2944


//--------------------- SYMBOLS --------------------------

	.type		.nv.reservedSmem.offset0,@object
	.size		.nv.reservedSmem.offset0,0x4
	.type		.nv.reservedSmem.cap,@object
	.size		.nv.reservedSmem.cap,0x4
	.type		__assertfail,@function
